	.headerflags	@"EF_CUDA_TEXMODE_UNIFIED EF_CUDA_64BIT_ADDRESS EF_CUDA_ACCELERATORS EF_CUDA_SM90 EF_CUDA_VIRTUAL_SM(EF_CUDA_SM90)"
	.elftype	@"ET_EXEC"


//--------------------- .nv.info                  --------------------------
	.section	.nv.info,"",@"SHT_CUDA_INFO"
	.align	4


	//----- nvinfo : EIATTR_REGCOUNT
	.align		4
        /*0000*/ 	.byte	0x04, 0x2f
        /*0002*/ 	.short	(.L_3 - .L_2)
	.align		4
.L_2:
        /*0004*/ 	.word	index@(triton_poi_fused_cat_26)
        /*0008*/ 	.word	0x00000050


	//----- nvinfo : EIATTR_MIN_STACK_SIZE
	.align		4
.L_3:
        /*000c*/ 	.byte	0x04, 0x12
        /*000e*/ 	.short	(.L_5 - .L_4)
	.align		4
.L_4:
        /*0010*/ 	.word	index@(triton_poi_fused_cat_26)
        /*0014*/ 	.word	0x00000000


	//----- nvinfo : EIATTR_FRAME_SIZE
	.align		4
.L_5:
        /*0018*/ 	.byte	0x04, 0x11
        /*001a*/ 	.short	(.L_7 - .L_6)
	.align		4
.L_6:
        /*001c*/ 	.word	index@(triton_poi_fused_cat_26)
        /*0020*/ 	.word	0x00000000


	//----- nvinfo : EIATTR_MIN_STACK_SIZE
	.align		4
.L_7:
        /*0024*/ 	.byte	0x04, 0x12
        /*0026*/ 	.short	(.L_9 - .L_8)
	.align		4
.L_8:
        /*0028*/ 	.word	index@(triton_poi_fused_cat_26)
        /*002c*/ 	.word	0x00000000
.L_9:


//--------------------- .nv.info.triton_poi_fused_cat_26 --------------------------
	.section	.nv.info.triton_poi_fused_cat_26,"",@"SHT_CUDA_INFO"
	.sectionflags	@""
	.align	4


	//----- nvinfo : EIATTR_CUDA_API_VERSION
	.align		4
        /*0000*/ 	.byte	0x04, 0x37
        /*0002*/ 	.short	(.L_11 - .L_10)
.L_10:
        /*0004*/ 	.word	0x0000007c


	//----- nvinfo : EIATTR_KPARAM_INFO
	.align		4
.L_11:
        /*0008*/ 	.byte	0x04, 0x17
        /*000a*/ 	.short	(.L_13 - .L_12)
.L_12:
        /*000c*/ 	.word	0x00000000
        /*0010*/ 	.short	0x000b
        /*0012*/ 	.short	0x0058
        /*0014*/ 	.byte	0x00, 0xf0, 0x11, 0x00


	//----- nvinfo : EIATTR_KPARAM_INFO
	.align		4
.L_13:
        /*0018*/ 	.byte	0x04, 0x17
        /*001a*/ 	.short	(.L_15 - .L_14)
.L_14:
        /*001c*/ 	.word	0x00000000
        /*0020*/ 	.short	0x000a
        /*0022*/ 	.short	0x0050
        /*0024*/ 	.byte	0x00, 0xf4, 0x21, 0x00


	//----- nvinfo : EIATTR_KPARAM_INFO
	.align		4
.L_15:
        /*0028*/ 	.byte	0x04, 0x17
        /*002a*/ 	.short	(.L_17 - .L_16)
.L_16:
        /*002c*/ 	.word	0x00000000
        /*0030*/ 	.short	0x0009
        /*0032*/ 	.short	0x0048
        /*0034*/ 	.byte	0x00, 0xf4, 0x21, 0x00


	//----- nvinfo : EIATTR_KPARAM_INFO
	.align		4
.L_17:
        /*0038*/ 	.byte	0x04, 0x17
        /*003a*/ 	.short	(.L_19 - .L_18)
.L_18:
        /*003c*/ 	.word	0x00000000
        /*0040*/ 	.short	0x0008
        /*0042*/ 	.short	0x0040
        /*0044*/ 	.byte	0x00, 0xf4, 0x21, 0x00


	//----- nvinfo : EIATTR_KPARAM_INFO
	.align		4
.L_19:
        /*0048*/ 	.byte	0x04, 0x17
        /*004a*/ 	.short	(.L_21 - .L_20)
.L_20:
        /*004c*/ 	.word	0x00000000
        /*0050*/ 	.short	0x0007
        /*0052*/ 	.short	0x0038
        /*0054*/ 	.byte	0x00, 0xf4, 0x21, 0x00


	//----- nvinfo : EIATTR_KPARAM_INFO
	.align		4
.L_21:
        /*0058*/ 	.byte	0x04, 0x17
        /*005a*/ 	.short	(.L_23 - .L_22)
.L_22:
        /*005c*/ 	.word	0x00000000
        /*0060*/ 	.short	0x0006
        /*0062*/ 	.short	0x0030
        /*0064*/ 	.byte	0x00, 0xf4, 0x21, 0x00


	//----- nvinfo : EIATTR_KPARAM_INFO
	.align		4
.L_23:
        /*0068*/ 	.byte	0x04, 0x17
        /*006a*/ 	.short	(.L_25 - .L_24)
.L_24:
        /*006c*/ 	.word	0x00000000
        /*0070*/ 	.short	0x0005
        /*0072*/ 	.short	0x0028
        /*0074*/ 	.byte	0x00, 0xf4, 0x21, 0x00


	//----- nvinfo : EIATTR_KPARAM_INFO
	.align		4
.L_25:
        /*0078*/ 	.byte	0x04, 0x17
        /*007a*/ 	.short	(.L_27 - .L_26)
.L_26:
        /*007c*/ 	.word	0x00000000
        /*0080*/ 	.short	0x0004
        /*0082*/ 	.short	0x0020
        /*0084*/ 	.byte	0x00, 0xf4, 0x21, 0x00


	//----- nvinfo : EIATTR_KPARAM_INFO
	.align		4
.L_27:
        /*0088*/ 	.byte	0x04, 0x17
        /*008a*/ 	.short	(.L_29 - .L_28)
.L_28:
        /*008c*/ 	.word	0x00000000
        /*0090*/ 	.short	0x0003
        /*0092*/ 	.short	0x0018
        /*0094*/ 	.byte	0x00, 0xf4, 0x21, 0x00


	//----- nvinfo : EIATTR_KPARAM_INFO
	.align		4
.L_29:
        /*0098*/ 	.byte	0x04, 0x17
        /*009a*/ 	.short	(.L_31 - .L_30)
.L_30:
        /*009c*/ 	.word	0x00000000
        /*00a0*/ 	.short	0x0002
        /*00a2*/ 	.short	0x0010
        /*00a4*/ 	.byte	0x00, 0xf4, 0x21, 0x00


	//----- nvinfo : EIATTR_KPARAM_INFO
	.align		4
.L_31:
        /*00a8*/ 	.byte	0x04, 0x17
        /*00aa*/ 	.short	(.L_33 - .L_32)
.L_32:
        /*00ac*/ 	.word	0x00000000
        /*00b0*/ 	.short	0x0001
        /*00b2*/ 	.short	0x0008
        /*00b4*/ 	.byte	0x00, 0xf4, 0x21, 0x00


	//----- nvinfo : EIATTR_KPARAM_INFO
	.align		4
.L_33:
        /*00b8*/ 	.byte	0x04, 0x17
        /*00ba*/ 	.short	(.L_35 - .L_34)
.L_34:
        /*00bc*/ 	.word	0x00000000
        /*00c0*/ 	.short	0x0000
        /*00c2*/ 	.short	0x0000
        /*00c4*/ 	.byte	0x00, 0xf4, 0x21, 0x00


	//----- nvinfo : EIATTR_SPARSE_MMA_MASK
	.align		4
.L_35:
        /*00c8*/ 	.byte	0x03, 0x50
        /*00ca*/ 	.short	0x0000


	//----- nvinfo : EIATTR_MAXREG_COUNT
	.align		4
        /*00cc*/ 	.byte	0x03, 0x1b
        /*00ce*/ 	.short	0x00ff


	//----- nvinfo : EIATTR_EXIT_INSTR_OFFSETS
	.align		4
        /*00d0*/ 	.byte	0x04, 0x1c
        /*00d2*/ 	.short	(.L_37 - .L_36)


	//   ....[0]....
.L_36:
        /*00d4*/ 	.word	0x00002fb0


	//   ....[1]....
        /*00d8*/ 	.word	0x00002fd0


	//----- nvinfo : EIATTR_REQNTID
	.align		4
.L_37:
        /*00dc*/ 	.byte	0x04, 0x10
        /*00de*/ 	.short	(.L_39 - .L_38)
.L_38:
        /*00e0*/ 	.word	0x00000080
        /*00e4*/ 	.word	0x00000001
        /*00e8*/ 	.word	0x00000001


	//----- nvinfo : EIATTR_CBANK_PARAM_SIZE
	.align		4
.L_39:
        /*00ec*/ 	.byte	0x03, 0x19
        /*00ee*/ 	.short	0x005c


	//----- nvinfo : EIATTR_PARAM_CBANK
	.align		4
        /*00f0*/ 	.byte	0x04, 0x0a
        /*00f2*/ 	.short	(.L_41 - .L_40)
	.align		4
.L_40:
        /*00f4*/ 	.word	index@(.nv.constant0.triton_poi_fused_cat_26)
        /*00f8*/ 	.short	0x0210
        /*00fa*/ 	.short	0x005c


	//----- nvinfo : EIATTR_SW_WAR
	.align		4
.L_41:
        /*00fc*/ 	.byte	0x04, 0x36
        /*00fe*/ 	.short	(.L_43 - .L_42)
.L_42:
        /*0100*/ 	.word	0x00000008
.L_43:


//--------------------- .nv.callgraph             --------------------------
	.section	.nv.callgraph,"",@"SHT_CUDA_CALLGRAPH"
	.align	4
	.sectionentsize	8
	.align		4
        /*0000*/ 	.word	0x00000000
	.align		4
        /*0004*/ 	.word	0xffffffff
	.align		4
        /*0008*/ 	.word	0x00000000
	.align		4
        /*000c*/ 	.word	0xfffffffe
	.align		4
        /*0010*/ 	.word	0x00000000
	.align		4
        /*0014*/ 	.word	0xfffffffd
	.align		4
        /*0018*/ 	.word	0x00000000
	.align		4
        /*001c*/ 	.word	0xfffffffc


//--------------------- .nv.constant4             --------------------------
	.section	.nv.constant4,"a",@progbits
	.align	8
	.align		8
.nv.constant4:
        /*0000*/ 	.dword	_$_str
	.align		8
        /*0008*/ 	.dword	_$_str_$_2


//--------------------- .text.triton_poi_fused_cat_26 --------------------------
	.section	.text.triton_poi_fused_cat_26,"ax",@progbits
	.align	128
        .global         triton_poi_fused_cat_26
        .type           triton_poi_fused_cat_26,@function
        .size           triton_poi_fused_cat_26,(.L_x_1 - triton_poi_fused_cat_26)
        .other          triton_poi_fused_cat_26,@"STO_CUDA_ENTRY STV_DEFAULT"
triton_poi_fused_cat_26:
.text.triton_poi_fused_cat_26:
[----:B------:R-:W0:Y:S01]  /*0000*/  LDC R1, c[0x0][0x28] ;  /* 0x00000a00ff017b82 */ /* 0x000e220000000800 */
[----:B------:R-:W1:Y:S07]  /*0010*/  S2R R0, SR_TID.X ;  /* 0x0000000000007919 */ /* 0x000e6e0000002100 */
[----:B------:R-:W2:Y:S01]  /*0020*/  LDC.64 R74, c[0x0][0x220] ;  /* 0x00008800ff4a7b82 */ /* 0x000ea20000000a00 */
[----:B------:R-:W-:Y:S01]  /*0030*/  ULDC.64 UR4, c[0x0][0x208] ;  /* 0x0000820000047ab9 */ /* 0x000fe20000000a00 */
[----:B------:R-:W3:Y:S01]  /*0040*/  S2R R5, SR_CTAID.X ;  /* 0x0000000000057919 */ /* 0x000ee20000002500 */
[----:B------:R-:W-:-:S05]  /*0050*/  IMAD.MOV.U32 R49, RZ, RZ, 0x3e800000 ;  /* 0x3e800000ff317424 */ /* 0x000fca00078e00ff */
[----:B------:R-:W4:Y:S01]  /*0060*/  LDC.64 R34, c[0x0][0x210] ;  /* 0x00008400ff227b82 */ /* 0x000f220000000a00 */
[----:B------:R-:W-:Y:S01]  /*0070*/  CS2R R66, SRZ ;  /* 0x0000000000427805 */ /* 0x000fe2000001ff00 */
[----:B------:R-:W-:Y:S02]  /*0080*/  IMAD.MOV.U32 R41, RZ, RZ, RZ ;  /* 0x000000ffff297224 */ /* 0x000fe400078e00ff */
[----:B------:R-:W-:Y:S01]  /*0090*/  IMAD.MOV.U32 R30, RZ, RZ, RZ ;  /* 0x000000ffff1e7224 */ /* 0x000fe200078e00ff */
[----:B------:R-:W-:Y:S02]  /*00a0*/  CS2R R60, SRZ ;  /* 0x00000000003c7805 */ /* 0x000fe4000001ff00 */
[----:B------:R-:W-:Y:S01]  /*00b0*/  CS2R R44, SRZ ;  /* 0x00000000002c7805 */ /* 0x000fe2000001ff00 */
[----:B------:R-:W-:Y:S01]  /*00c0*/  HFMA2.MMA R48, -RZ, RZ, 0, 0 ;  /* 0x00000000ff307435 */ /* 0x000fe200000001ff */
[----:B------:R-:W-:Y:S01]  /*00d0*/  IMAD.MOV.U32 R56, RZ, RZ, RZ ;  /* 0x000000ffff387224 */ /* 0x000fe200078e00ff */
[----:B------:R-:W-:Y:S01]  /*00e0*/  ULDC.64 UR6, c[0x0][0x238] ;  /* 0x00008e0000067ab9 */ /* 0x000fe20000000a00 */
[----:B-1----:R-:W-:-:S05]  /*00f0*/  IMAD.SHL.U32 R0, R0, 0x4, RZ ;  /* 0x0000000400007824 */ /* 0x002fca00078e00ff */
[----:B------:R-:W-:-:S05]  /*0100*/  LOP3.LUT R0, R0, 0x1fc, RZ, 0xc0, !PT ;  /* 0x000001fc00007812 */ /* 0x000fca00078ec0ff */
[----:B---3--:R-:W-:-:S04]  /*0110*/  IMAD R5, R5, 0x400, R0 ;  /* 0x0000040005057824 */ /* 0x008fc800078e0200 */
[C---:B------:R-:W-:Y:S01]  /*0120*/  IMAD.HI R2, R5.reuse, 0x5397829d, RZ ;  /* 0x5397829d05027827 */ /* 0x040fe200078e02ff */
[----:B------:R-:W-:-:S03]  /*0130*/  ISETP.GE.AND P3, PT, R5, 0x1ea00, PT ;  /* 0x0001ea000500780c */ /* 0x000fc60003f66270 */
[----:B------:R-:W-:Y:S01]  /*0140*/  VIADD R58, R5, 0x1 ;  /* 0x00000001053a7836 */ /* 0x000fe20000000000 */
[----:B------:R-:W-:-:S04]  /*0150*/  SHF.R.U32.HI R3, RZ, 0x1f, R2 ;  /* 0x0000001fff037819 */ /* 0x000fc80000011602 */
[----:B------:R-:W-:Y:S01]  /*0160*/  LEA.HI.SX32 R2, R2, R3, 0x1c ;  /* 0x0000000302027211 */ /* 0x000fe200078fe2ff */
[----:B------:R-:W-:-:S04]  /*0170*/  IMAD.HI R3, R58, 0x5397829d, RZ ;  /* 0x5397829d3a037827 */ /* 0x000fc800078e02ff */
[----:B------:R-:W-:Y:S01]  /*0180*/  IMAD.HI R4, R2, 0x66666667, RZ ;  /* 0x6666666702047827 */ /* 0x000fe200078e02ff */
[----:B------:R-:W-:-:S04]  /*0190*/  SHF.R.U32.HI R0, RZ, 0x1f, R3 ;  /* 0x0000001fff007819 */ /* 0x000fc80000011603 */
[----:B------:R-:W-:Y:S02]  /*01a0*/  SHF.R.U32.HI R7, RZ, 0x1f, R4 ;  /* 0x0000001fff077819 */ /* 0x000fe40000011604 */
[----:B------:R-:W-:Y:S02]  /*01b0*/  LEA.HI.SX32 R3, R3, R0, 0x1c ;  /* 0x0000000003037211 */ /* 0x000fe400078fe2ff */
[----:B------:R-:W-:-:S03]  /*01c0*/  LEA.HI.SX32 R7, R4, R7, 0x18 ;  /* 0x0000000704077211 */ /* 0x000fc600078fc2ff */
[----:B------:R-:W-:-:S04]  /*01d0*/  IMAD.HI R0, R3, 0x66666667, RZ ;  /* 0x6666666703007827 */ /* 0x000fc800078e02ff */
[----:B------:R-:W-:Y:S01]  /*01e0*/  IMAD R77, R7, -0x280, R2 ;  /* 0xfffffd80074d7824 */ /* 0x000fe200078e0202 */
[----:B------:R-:W-:-:S04]  /*01f0*/  SHF.R.U32.HI R7, RZ, 0x1f, R0 ;  /* 0x0000001fff077819 */ /* 0x000fc80000011600 */
[C---:B------:R-:W-:Y:S02]  /*0200*/  ISETP.GE.AND P0, PT, R77.reuse, 0x200, PT ;  /* 0x000002004d00780c */ /* 0x040fe40003f06270 */
[----:B------:R-:W-:Y:S01]  /*0210*/  LEA.HI.SX32 R0, R0, R7, 0x18 ;  /* 0x0000000700007211 */ /* 0x000fe200078fc2ff */
[----:B--2---:R-:W-:Y:S01]  /*0220*/  IMAD.WIDE R6, R77, 0x4, R74 ;  /* 0x000000044d067825 */ /* 0x004fe200078e024a */
[----:B------:R-:W-:-:S03]  /*0230*/  ISETP.LT.AND P1, PT, R5, 0x1ea00, !P0 ;  /* 0x0001ea000500780c */ /* 0x000fc60004721270 */
[----:B------:R-:W-:Y:S02]  /*0240*/  IMAD R17, R0, -0x280, R3 ;  /* 0xfffffd8000117824 */ /* 0x000fe400078e0203 */
[----:B------:R-:W-:Y:S01]  /*0250*/  VIADD R62, R5, 0x2 ;  /* 0x00000002053e7836 */ /* 0x000fe20000000000 */
[----:B------:R-:W-:Y:S01]  /*0260*/  HFMA2.MMA R4, -RZ, RZ, 0, 0 ;  /* 0x00000000ff047435 */ /* 0x000fe200000001ff */
[----:B------:R-:W-:Y:S01]  /*0270*/  IMAD.MOV.U32 R0, RZ, RZ, RZ ;  /* 0x000000ffff007224 */ /* 0x000fe200078e00ff */
[----:B------:R-:W-:Y:S01]  /*0280*/  ISETP.LT.AND P0, PT, R17, 0x200, !P3 ;  /* 0x000002001100780c */ /* 0x000fe20005f01270 */
[----:B------:R-:W-:Y:S01]  /*0290*/  VIADD R12, R5, 0x3 ;  /* 0x00000003050c7836 */ /* 0x000fe20000000000 */
[----:B------:R-:W-:-:S03]  /*02a0*/  P2R R53, PR, RZ, 0x2 ;  /* 0x00000002ff357803 */ /* 0x000fc60000000000 */
[----:B------:R-:W2:Y:S01]  /*02b0*/  @P1 LDG.E.EL R0, desc[UR4][R6.64] ;  /* 0x0000000406001981 */ /* 0x000ea2000c2e1900 */
[----:B------:R-:W-:Y:S01]  /*02c0*/  IMAD.WIDE R8, R17, 0x4, R74 ;  /* 0x0000000411087825 */ /* 0x000fe200078e024a */
[----:B------:R-:W-:-:S06]  /*02d0*/  P2R R18, PR, RZ, 0x1 ;  /* 0x00000001ff127803 */ /* 0x000fcc0000000000 */
[----:B------:R-:W3:Y:S01]  /*02e0*/  @P0 LDG.E.EL R4, desc[UR4][R8.64] ;  /* 0x0000000408040981 */ /* 0x000ee2000c2e1900 */
[----:B--2---:R-:W-:-:S05]  /*02f0*/  SEL R0, R0, RZ, P1 ;  /* 0x000000ff00007207 */ /* 0x004fca0000800000 */
[----:B------:R-:W-:Y:S01]  /*0300*/  FADD R57, R0, 9.9999997473787516356e-06 ;  /* 0x3727c5ac00397421 */ /* 0x000fe20000000000 */
[----:B------:R-:W-:Y:S01]  /*0310*/  IMAD.HI R0, R62, 0x5397829d, RZ ;  /* 0x5397829d3e007827 */ /* 0x000fe200078e02ff */
[----:B---3--:R-:W-:-:S04]  /*0320*/  SEL R4, R4, RZ, P0 ;  /* 0x000000ff04047207 */ /* 0x008fc80000000000 */
[----:B------:R-:W-:Y:S01]  /*0330*/  SHF.R.U32.HI R7, RZ, 0x1f, R0 ;  /* 0x0000001fff077819 */ /* 0x000fe20000011600 */
[----:B------:R-:W1:Y:S01]  /*0340*/  MUFU.SQRT R57, R57 ;  /* 0x0000003900397308 */ /* 0x000e620000002000 */
[----:B------:R-:W-:Y:S02]  /*0350*/  FADD R70, R4, 9.9999997473787516356e-06 ;  /* 0x3727c5ac04467421 */ /* 0x000fe40000000000 */
[----:B------:R-:W-:-:S05]  /*0360*/  LEA.HI.SX32 R23, R0, R7, 0x1c ;  /* 0x0000000700177211 */ /* 0x000fca00078fe2ff */
[----:B------:R-:W-:Y:S01]  /*0370*/  IMAD.HI R0, R23, 0x66666667, RZ ;  /* 0x6666666717007827 */ /* 0x000fe200078e02ff */
[----:B------:R-:W2:Y:S04]  /*0380*/  MUFU.SQRT R70, R70 ;  /* 0x0000004600467308 */ /* 0x000ea80000002000 */
[----:B------:R-:W-:Y:S02]  /*0390*/  SHF.R.U32.HI R7, RZ, 0x1f, R0 ;  /* 0x0000001fff077819 */ /* 0x000fe40000011600 */
[C---:B-1----:R-:W-:Y:S02]  /*03a0*/  FSETP.GT.AND P1, PT, R57.reuse, 8.50705917302346158658e+37, PT ;  /* 0x7e8000003900780b */ /* 0x042fe40003f24000 */
[----:B------:R-:W-:Y:S02]  /*03b0*/  LEA.HI.SX32 R0, R0, R7, 0x18 ;  /* 0x0000000700007211 */ /* 0x000fe400078fc2ff */
[----:B------:R-:W-:-:S02]  /*03c0*/  FSETP.GEU.AND P4, PT, R57, 1.175494350822287508e-38, PT ;  /* 0x008000003900780b */ /* 0x000fc40003f8e000 */
[----:B------:R-:W-:Y:S01]  /*03d0*/  FSEL R9, R49, 1, P1 ;  /* 0x3f80000031097808 */ /* 0x000fe20000800000 */
[----:B------:R-:W-:Y:S02]  /*03e0*/  IMAD R29, R0, -0x280, R23 ;  /* 0xfffffd80001d7824 */ /* 0x000fe400078e0217 */
[----:B------:R-:W-:Y:S01]  /*03f0*/  IMAD.MOV.U32 R0, RZ, RZ, RZ ;  /* 0x000000ffff007224 */ /* 0x000fe200078e00ff */
[----:B--2---:R-:W-:Y:S01]  /*0400*/  FSETP.GT.AND P0, PT, R70, 8.50705917302346158658e+37, PT ;  /* 0x7e8000004600780b */ /* 0x004fe20003f04000 */
[C---:B------:R-:W-:Y:S01]  /*0410*/  IMAD.WIDE R10, R29.reuse, 0x4, R74 ;  /* 0x000000041d0a7825 */ /* 0x040fe200078e024a */
[----:B------:R-:W-:-:S03]  /*0420*/  ISETP.LT.AND P6, PT, R29, 0x200, !P3 ;  /* 0x000002001d00780c */ /* 0x000fc60005fc1270 */
[----:B------:R-:W-:Y:S01]  /*0430*/  @P1 FMUL R57, R57, 0.25 ;  /* 0x3e80000039391820 */ /* 0x000fe20000400000 */
[----:B------:R-:W-:Y:S02]  /*0440*/  FSETP.GEU.AND P1, PT, R70, 1.175494350822287508e-38, PT ;  /* 0x008000004600780b */ /* 0x000fe40003f2e000 */
[----:B------:R-:W-:Y:S01]  /*0450*/  FSEL R40, R49, 1, P0 ;  /* 0x3f80000031287808 */ /* 0x000fe20000000000 */
[----:B------:R-:W-:-:S04]  /*0460*/  IMAD.HI R55, R5, 0x42df9bb1, RZ ;  /* 0x42df9bb105377827 */ /* 0x000fc800078e02ff */
[C---:B------:R-:W-:Y:S02]  /*0470*/  VIADD R59, R5.reuse, 0x203 ;  /* 0x00000203053b7836 */ /* 0x040fe40000000000 */
[C---:B------:R-:W-:Y:S02]  /*0480*/  VIADD R13, R5.reuse, 0x200 ;  /* 0x00000200050d7836 */ /* 0x040fe40000000000 */
[----:B------:R-:W-:Y:S01]  /*0490*/  @P0 FMUL R70, R70, 0.25 ;  /* 0x3e80000046460820 */ /* 0x000fe20000400000 */
[----:B------:R-:W2:Y:S01]  /*04a0*/  @P6 LDG.E.EL R0, desc[UR4][R10.64] ;  /* 0x000000040a006981 */ /* 0x000ea2000c2e1900 */
[C---:B------:R-:W-:Y:S02]  /*04b0*/  VIADD R20, R5.reuse, 0x202 ;  /* 0x0000020205147836 */ /* 0x040fe40000000000 */
[----:B------:R-:W-:Y:S02]  /*04c0*/  VIADD R25, R5, 0x201 ;  /* 0x0000020105197836 */ /* 0x000fe40000000000 */
[----:B------:R-:W-:-:S02]  /*04d0*/  IMAD R58, R3, -0x31, R58 ;  /* 0xffffffcf033a7824 */ /* 0x000fc400078e023a */
[----:B------:R-:W-:Y:S02]  /*04e0*/  IMAD R62, R23, -0x31, R62 ;  /* 0xffffffcf173e7824 */ /* 0x000fe400078e023e */
[----:B------:R-:W-:Y:S02]  /*04f0*/  IMAD R69, R2, -0x31, R5 ;  /* 0xffffffcf02457824 */ /* 0x000fe400078e0205 */
[----:B------:R-:W-:Y:S01]  /*0500*/  @!P4 FMUL R9, R9, 16777216 ;  /* 0x4b8000000909c820 */ /* 0x000fe20000400000 */
[----:B------:R-:W-:Y:S01]  /*0510*/  IMAD.MOV.U32 R52, RZ, RZ, RZ ;  /* 0x000000ffff347224 */ /* 0x000fe200078e00ff */
[----:B------:R-:W-:Y:S02]  /*0520*/  P2R R21, PR, RZ, 0x40 ;  /* 0x00000040ff157803 */ /* 0x000fe40000000000 */
[----:B--2---:R-:W-:-:S05]  /*0530*/  SEL R0, R0, RZ, P6 ;  /* 0x000000ff00007207 */ /* 0x004fca0003000000 */
[----:B------:R-:W-:Y:S01]  /*0540*/  FADD R4, R0, 9.9999997473787516356e-06 ;  /* 0x3727c5ac00047421 */ /* 0x000fe20000000000 */
[----:B------:R-:W-:-:S03]  /*0550*/  IMAD.HI R0, R12, 0x5397829d, RZ ;  /* 0x5397829d0c007827 */ /* 0x000fc600078e02ff */
[----:B------:R-:W1:Y:S02]  /*0560*/  MUFU.SQRT R54, R4 ;  /* 0x0000000400367308 */ /* 0x000e640000002000 */
[----:B------:R-:W-:-:S04]  /*0570*/  SHF.R.U32.HI R7, RZ, 0x1f, R0 ;  /* 0x0000001fff077819 */ /* 0x000fc80000011600 */
[----:B------:R-:W-:-:S05]  /*0580*/  LEA.HI.SX32 R19, R0, R7, 0x1c ;  /* 0x0000000700137211 */ /* 0x000fca00078fe2ff */
[----:B------:R-:W-:Y:S01]  /*0590*/  IMAD.HI R0, R19, 0x66666667, RZ ;  /* 0x6666666713007827 */ /* 0x000fe200078e02ff */
[----:B-1----:R-:W-:-:S04]  /*05a0*/  FSETP.GT.AND P0, PT, R54, 8.50705917302346158658e+37, PT ;  /* 0x7e8000003600780b */ /* 0x002fc80003f04000 */
[----:B------:R-:W-:-:S04]  /*05b0*/  SHF.R.U32.HI R7, RZ, 0x1f, R0 ;  /* 0x0000001fff077819 */ /* 0x000fc80000011600 */
[----:B------:R-:W-:Y:S02]  /*05c0*/  LEA.HI.SX32 R0, R0, R7, 0x18 ;  /* 0x0000000700007211 */ /* 0x000fe400078fc2ff */
[----:B------:R-:W-:-:S03]  /*05d0*/  FSETP.GEU.AND P2, PT, R54, 1.175494350822287508e-38, PT ;  /* 0x008000003600780b */ /* 0x000fc60003f4e000 */
[----:B------:R-:W-:Y:S01]  /*05e0*/  IMAD R63, R0, -0x280, R19 ;  /* 0xfffffd80003f7824 */ /* 0x000fe200078e0213 */
[----:B------:R-:W-:Y:S01]  /*05f0*/  FSEL R6, R49, 1, P0 ;  /* 0x3f80000031067808 */ /* 0x000fe20000000000 */
[----:B------:R-:W-:-:S03]  /*0600*/  @P0 FMUL R54, R54, 0.25 ;  /* 0x3e80000036360820 */ /* 0x000fc60000400000 */
[C---:B------:R-:W-:Y:S01]  /*0610*/  ISETP.LT.AND P0, PT, R63.reuse, 0x200, !P3 ;  /* 0x000002003f00780c */ /* 0x040fe20005f01270 */
[----:B------:R-:W-:Y:S01]  /*0620*/  IMAD.WIDE R10, R63, 0x4, R74 ;  /* 0x000000043f0a7825 */ /* 0x000fe200078e024a */
[----:B------:R-:W-:-:S11]  /*0630*/  MOV R0, RZ ;  /* 0x000000ff00007202 */ /* 0x000fd60000000f00 */
[----:B------:R1:W2:Y:S01]  /*0640*/  @P0 LDG.E.EL R0, desc[UR4][R10.64] ;  /* 0x000000040a000981 */ /* 0x0002a2000c2e1900 */
[----:B------:R-:W-:Y:S01]  /*0650*/  SHF.R.U32.HI R4, RZ, 0x1f, R55 ;  /* 0x0000001fff047819 */ /* 0x000fe20000011637 */
[----:B------:R-:W-:-:S03]  /*0660*/  IMAD.HI R8, R25, 0x5397829d, RZ ;  /* 0x5397829d19087827 */ /* 0x000fc600078e02ff */
[----:B------:R-:W-:Y:S01]  /*0670*/  LEA.HI.SX32 R55, R55, R4, 0x13 ;  /* 0x0000000437377211 */ /* 0x000fe200078f9aff */
[----:B------:R-:W-:-:S04]  /*0680*/  IMAD.HI R4, R20, 0x5397829d, RZ ;  /* 0x5397829d14047827 */ /* 0x000fc800078e02ff */
[----:B-1----:R-:W-:Y:S01]  /*0690*/  IMAD.HI R10, R13, 0x5397829d, RZ ;  /* 0x5397829d0d0a7827 */ /* 0x002fe200078e02ff */
[----:B------:R-:W-:-:S04]  /*06a0*/  SHF.R.U32.HI R11, RZ, 0x1f, R8 ;  /* 0x0000001fff0b7819 */ /* 0x000fc80000011608 */
[----:B------:R-:W-:Y:S01]  /*06b0*/  SHF.R.U32.HI R15, RZ, 0x1f, R10 ;  /* 0x0000001fff0f7819 */ /* 0x000fe2000001160a */
[----:B------:R-:W-:-:S03]  /*06c0*/  IMAD.HI R22, R13, 0x42df9bb1, RZ ;  /* 0x42df9bb10d167827 */ /* 0x000fc600078e02ff */
[----:B------:R-:W-:Y:S01]  /*06d0*/  LEA.HI.SX32 R46, R10, R15, 0x1c ;  /* 0x0000000f0a2e7211 */ /* 0x000fe200078fe2ff */
[----:B------:R-:W-:Y:S01]  /*06e0*/  IMAD R12, R19, -0x31, R12 ;  /* 0xffffffcf130c7824 */ /* 0x000fe200078e020c */
[----:B------:R-:W-:Y:S02]  /*06f0*/  LEA.HI.SX32 R16, R8, R11, 0x1c ;  /* 0x0000000b08107211 */ /* 0x000fe400078fe2ff */
[----:B------:R-:W-:Y:S01]  /*0700*/  SHF.R.U32.HI R27, RZ, 0x1f, R22 ;  /* 0x0000001fff1b7819 */ /* 0x000fe20000011616 */
[----:B------:R-:W-:-:S04]  /*0710*/  IMAD.HI R19, R46, 0x66666667, RZ ;  /* 0x666666672e137827 */ /* 0x000fc800078e02ff */
[----:B------:R-:W-:-:S05]  /*0720*/  IMAD.HI R10, R16, 0x66666667, RZ ;  /* 0x66666667100a7827 */ /* 0x000fca00078e02ff */
[----:B------:R-:W-:Y:S01]  /*0730*/  SHF.R.U32.HI R15, RZ, 0x1f, R10 ;  /* 0x0000001fff0f7819 */ /* 0x000fe2000001160a */
[----:B------:R-:W-:Y:S01]  /*0740*/  IMAD R25, R16, -0x31, R25 ;  /* 0xffffffcf10197824 */ /* 0x000fe200078e0219 */
[----:B------:R-:W-:Y:S01]  /*0750*/  LEA R23, R12, R63, 0x9 ;  /* 0x0000003f0c177211 */ /* 0x000fe200078e48ff */
[----:B------:R-:W-:Y:S01]  /*0760*/  @!P1 FMUL R70, R70, 16777216 ;  /* 0x4b80000046469820 */ /* 0x000fe20000400000 */
[----:B------:R-:W-:Y:S01]  /*0770*/  @!P1 FMUL R40, R40, 16777216 ;  /* 0x4b80000028289820 */ /* 0x000fe20000400000 */
[----:B------:R-:W-:Y:S01]  /*0780*/  @!P4 FMUL R57, R57, 16777216 ;  /* 0x4b8000003939c820 */ /* 0x000fe20000400000 */
[----:B------:R-:W-:Y:S01]  /*0790*/  @!P2 FMUL R54, R54, 16777216 ;  /* 0x4b8000003636a820 */ /* 0x000fe20000400000 */
[----:B------:R-:W-:Y:S02]  /*07a0*/  @!P2 FMUL R6, R6, 16777216 ;  /* 0x4b8000000606a820 */ /* 0x000fe40000400000 */
[----:B------:R1:W3:Y:S02]  /*07b0*/  MUFU.RCP R68, R57 ;  /* 0x0000003900447308 */ /* 0x0002e40000001000 */
[----:B-1----:R-:W-:-:S02]  /*07c0*/  IMAD.MOV.U32 R57, RZ, RZ, RZ ;  /* 0x000000ffff397224 */ /* 0x002fc400078e00ff */
[----:B---3--:R-:W-:Y:S01]  /*07d0*/  FMUL R9, R68, R9 ;  /* 0x0000000944097220 */ /* 0x008fe20000400000 */
[----:B------:R-:W-:Y:S01]  /*07e0*/  HFMA2.MMA R68, -RZ, RZ, 0, 0 ;  /* 0x00000000ff447435 */ /* 0x000fe200000001ff */
[----:B------:R-:W-:Y:S02]  /*07f0*/  SHF.L.U32 R12, R12, 0x7, RZ ;  /* 0x000000070c0c7819 */ /* 0x000fe400000006ff */
[----:B--2---:R-:W-:-:S05]  /*0800*/  SEL R0, R0, RZ, P0 ;  /* 0x000000ff00007207 */ /* 0x004fca0000000000 */
[----:B------:R-:W-:-:S04]  /*0810*/  FADD R0, R0, 9.9999997473787516356e-06 ;  /* 0x3727c5ac00007421 */ /* 0x000fc80000000000 */
[----:B------:R1:W2:Y:S02]  /*0820*/  MUFU.SQRT R28, R0 ;  /* 0x00000000001c7308 */ /* 0x0002a40000002000 */
[----:B-1----:R-:W-:-:S05]  /*0830*/  IMAD.HI R0, R59, 0x5397829d, RZ ;  /* 0x5397829d3b007827 */ /* 0x002fca00078e02ff */
[----:B------:R-:W-:-:S04]  /*0840*/  SHF.R.U32.HI R7, RZ, 0x1f, R0 ;  /* 0x0000001fff077819 */ /* 0x000fc80000011600 */
[----:B------:R-:W-:Y:S02]  /*0850*/  LEA.HI.SX32 R14, R0, R7, 0x1c ;  /* 0x00000007000e7211 */ /* 0x000fe400078fe2ff */
[----:B------:R-:W-:-:S04]  /*0860*/  SHF.R.U32.HI R7, RZ, 0x1f, R4 ;  /* 0x0000001fff077819 */ /* 0x000fc80000011604 */
[----:B------:R-:W-:Y:S02]  /*0870*/  LEA.HI.SX32 R7, R4, R7, 0x1c ;  /* 0x0000000704077211 */ /* 0x000fe400078fe2ff */
[----:B------:R-:W-:-:S03]  /*0880*/  LEA.HI.SX32 R0, R22, R27, 0x13 ;  /* 0x0000001b16007211 */ /* 0x000fc600078f9aff */
[----:B------:R-:W-:Y:S01]  /*0890*/  IMAD.HI R8, R7, 0x66666667, RZ ;  /* 0x6666666707087827 */ /* 0x000fe200078e02ff */
[----:B------:R-:W-:-:S03]  /*08a0*/  SHF.R.U32.HI R22, RZ, 0x1f, R19 ;  /* 0x0000001fff167819 */ /* 0x000fc60000011613 */
[----:B------:R-:W-:Y:S01]  /*08b0*/  IMAD.HI R3, R14, 0x66666667, RZ ;  /* 0x666666670e037827 */ /* 0x000fe200078e02ff */
[----:B------:R-:W-:Y:S02]  /*08c0*/  SHF.R.U32.HI R11, RZ, 0x1f, R8 ;  /* 0x0000001fff0b7819 */ /* 0x000fe40000011608 */
[----:B------:R-:W-:Y:S02]  /*08d0*/  LEA.HI.SX32 R19, R19, R22, 0x18 ;  /* 0x0000001613137211 */ /* 0x000fe400078fc2ff */
[----:B------:R-:W-:Y:S02]  /*08e0*/  LEA.HI.SX32 R8, R8, R11, 0x18 ;  /* 0x0000000b08087211 */ /* 0x000fe400078fc2ff */
[----:B------:R-:W-:Y:S02]  /*08f0*/  SHF.R.U32.HI R4, RZ, 0x1f, R3 ;  /* 0x0000001fff047819 */ /* 0x000fe40000011603 */
[----:B------:R-:W-:Y:S01]  /*0900*/  LEA.HI.SX32 R11, R10, R15, 0x18 ;  /* 0x0000000f0a0b7211 */ /* 0x000fe200078fc2ff */
[----:B------:R-:W-:Y:S01]  /*0910*/  IMAD R19, R19, -0x280, R46 ;  /* 0xfffffd8013137824 */ /* 0x000fe200078e022e */
[----:B------:R-:W-:Y:S01]  /*0920*/  LEA.HI.SX32 R3, R3, R4, 0x18 ;  /* 0x0000000403037211 */ /* 0x000fe200078fc2ff */
[----:B------:R-:W-:-:S02]  /*0930*/  IMAD R4, R55, 0x6200, RZ ;  /* 0x0000620037047824 */ /* 0x000fc400078e02ff */
[----:B------:R-:W-:Y:S02]  /*0940*/  IMAD R20, R7, -0x31, R20 ;  /* 0xffffffcf07147824 */ /* 0x000fe400078e0214 */
[----:B------:R-:W-:Y:S02]  /*0950*/  IMAD R15, R8, -0x280, R7 ;  /* 0xfffffd80080f7824 */ /* 0x000fe400078e0207 */
[----:B------:R-:W-:Y:S01]  /*0960*/  IMAD R16, R11, -0x280, R16 ;  /* 0xfffffd800b107824 */ /* 0x000fe200078e0210 */
[----:B------:R-:W-:Y:S01]  /*0970*/  ISETP.GE.AND P1, PT, R19, 0x200, PT ;  /* 0x000002001300780c */ /* 0x000fe20003f26270 */
[----:B------:R-:W-:Y:S02]  /*0980*/  IMAD R7, R58, 0x200, R17 ;  /* 0x000002003a077824 */ /* 0x000fe400078e0211 */
[----:B------:R-:W-:Y:S02]  /*0990*/  IMAD R11, R62, 0x200, R29 ;  /* 0x000002003e0b7824 */ /* 0x000fe400078e021d */
[----:B------:R-:W-:-:S02]  /*09a0*/  IMAD R46, R46, -0x31, R13 ;  /* 0xffffffcf2e2e7824 */ /* 0x000fc400078e020d */
[----:B------:R-:W-:Y:S01]  /*09b0*/  IMAD R8, R0, 0x6200, RZ ;  /* 0x0000620000087824 */ /* 0x000fe200078e02ff */
[----:B------:R-:W-:Y:S01]  /*09c0*/  LEA R2, R69, R4, 0x9 ;  /* 0x0000000445027211 */ /* 0x000fe200078e48ff */
[C---:B------:R-:W-:Y:S01]  /*09d0*/  IMAD.IADD R43, R4.reuse, 0x1, R7 ;  /* 0x00000001042b7824 */ /* 0x040fe200078e0207 */
[----:B------:R-:W-:Y:S01]  /*09e0*/  ISETP.LT.AND P4, PT, R13, 0x1ea00, !P1 ;  /* 0x0001ea000d00780c */ /* 0x000fe20004f81270 */
[C---:B------:R-:W-:Y:S02]  /*09f0*/  IMAD.IADD R39, R4.reuse, 0x1, R11 ;  /* 0x0000000104277824 */ /* 0x040fe400078e020b */
[----:B------:R-:W-:Y:S02]  /*0a00*/  IMAD.IADD R37, R4, 0x1, R23 ;  /* 0x0000000104257824 */ /* 0x000fe400078e0217 */
[----:B------:R-:W-:-:S04]  /*0a10*/  IMAD R4, R46, 0x200, R8 ;  /* 0x000002002e047824 */ /* 0x000fc800078e0208 */
[----:B------:R-:W-:-:S04]  /*0a20*/  IMAD.IADD R23, R19, 0x1, R4 ;  /* 0x0000000113177824 */ /* 0x000fc800078e0204 */
[----:B----4-:R-:W-:-:S05]  /*0a30*/  IMAD.WIDE R22, R23, 0x4, R34 ;  /* 0x0000000417167825 */ /* 0x010fca00078e0222 */
[----:B------:R1:W3:Y:S01]  /*0a40*/  @P4 LDG.E.EL R66, desc[UR4][R22.64] ;  /* 0x0000000416424981 */ /* 0x0002e2000c2e1900 */
[C---:B--2---:R-:W-:Y:S01]  /*0a50*/  FSETP.GT.AND P5, PT, R28.reuse, 8.50705917302346158658e+37, PT ;  /* 0x7e8000001c00780b */ /* 0x044fe20003fa4000 */
[----:B-1----:R-:W1:Y:S01]  /*0a60*/  LDC.64 R22, c[0x0][0x218] ;  /* 0x00008600ff167b82 */ /* 0x002e620000000a00 */
[----:B------:R-:W-:Y:S01]  /*0a70*/  FSETP.GEU.AND P3, PT, R28, 1.175494350822287508e-38, PT ;  /* 0x008000001c00780b */ /* 0x000fe20003f6e000 */
[----:B------:R-:W-:Y:S01]  /*0a80*/  IMAD R59, R14, -0x31, R59 ;  /* 0xffffffcf0e3b7824 */ /* 0x000fe200078e023b */
[----:B------:R-:W-:Y:S01]  /*0a90*/  LEA R7, R25, R8, 0x9 ;  /* 0x0000000819077211 */ /* 0x000fe200078e48ff */
[----:B------:R-:W-:Y:S01]  /*0aa0*/  IMAD R4, R20, 0x200, R8 ;  /* 0x0000020014047824 */ /* 0x000fe200078e0208 */
[----:B------:R-:W-:Y:S01]  /*0ab0*/  P2R R31, PR, RZ, 0x10 ;  /* 0x00000010ff1f7803 */ /* 0x000fe20000000000 */
[----:B------:R-:W-:Y:S02]  /*0ac0*/  IMAD R14, R3, -0x280, R14 ;  /* 0xfffffd80030e7824 */ /* 0x000fe400078e020e */
[----:B------:R-:W-:Y:S01]  /*0ad0*/  IMAD.IADD R11, R16, 0x1, R7 ;  /* 0x00000001100b7824 */ /* 0x000fe200078e0207 */
[----:B------:R-:W-:Y:S01]  /*0ae0*/  P2R R7, PR, RZ, 0x10 ;  /* 0x00000010ff077803 */ /* 0x000fe20000000000 */
[----:B------:R-:W-:Y:S01]  /*0af0*/  IMAD R27, R59, 0x200, R8 ;  /* 0x000002003b1b7824 */ /* 0x000fe200078e0208 */
[----:B------:R-:W-:Y:S01]  /*0b00*/  ISETP.NE.AND P4, PT, R53, RZ, PT ;  /* 0x000000ff3500720c */ /* 0x000fe20003f85270 */
[----:B------:R-:W-:Y:S01]  /*0b10*/  @P5 FMUL R28, R28, 0.25 ;  /* 0x3e8000001c1c5820 */ /* 0x000fe20000400000 */
[----:B------:R-:W-:Y:S01]  /*0b20*/  FSEL R24, R49, 1, P5 ;  /* 0x3f80000031187808 */ /* 0x000fe20002800000 */
[----:B------:R-:W-:Y:S01]  /*0b30*/  IMAD.IADD R3, R77, 0x1, R2 ;  /* 0x000000014d037824 */ /* 0x000fe200078e0202 */
[----:B------:R-:W-:Y:S01]  /*0b40*/  IADD3 R33, R15, R4, RZ ;  /* 0x000000040f217210 */ /* 0x000fe20007ffe0ff */
[----:B------:R-:W-:Y:S01]  /*0b50*/  IMAD.IADD R27, R14, 0x1, R27 ;  /* 0x000000010e1b7824 */ /* 0x000fe200078e021b */
[----:B------:R-:W-:-:S02]  /*0b60*/  ISETP.NE.AND P5, PT, R53, RZ, PT ;  /* 0x000000ff3500720c */ /* 0x000fc40003fa5270 */
[----:B------:R-:W-:Y:S01]  /*0b70*/  ISETP.GE.AND P1, PT, R16, 0x200, PT ;  /* 0x000002001000780c */ /* 0x000fe20003f26270 */
[----:B------:R-:W-:-:S04]  /*0b80*/  IMAD.WIDE R2, R3, 0x4, R34 ;  /* 0x0000000403027825 */ /* 0x000fc800078e0222 */
[----:B------:R-:W-:Y:S01]  /*0b90*/  @!P3 FMUL R28, R28, 16777216 ;  /* 0x4b8000001c1cb820 */ /* 0x000fe20000400000 */
[----:B------:R-:W-:Y:S01]  /*0ba0*/  @!P3 FMUL R24, R24, 16777216 ;  /* 0x4b8000001818b820 */ /* 0x000fe20000400000 */
[----:B------:R-:W-:Y:S01]  /*0bb0*/  ISETP.LT.AND P3, PT, R13, 0x1ea00, !P1 ;  /* 0x0001ea000d00780c */ /* 0x000fe20004f61270 */
[----:B------:R-:W-:Y:S01]  /*0bc0*/  IMAD.WIDE R10, R11, 0x4, R34 ;  /* 0x000000040b0a7825 */ /* 0x000fe200078e0222 */
[----:B------:R-:W-:-:S03]  /*0bd0*/  ISETP.GE.AND P1, PT, R15, 0x200, PT ;  /* 0x000002000f00780c */ /* 0x000fc60003f26270 */
[----:B------:R-:W-:-:S04]  /*0be0*/  IMAD.WIDE R32, R33, 0x4, R34 ;  /* 0x0000000421207825 */ /* 0x000fc800078e0222 */
[----:B------:R-:W-:-:S04]  /*0bf0*/  IMAD.WIDE R26, R27, 0x4, R34 ;  /* 0x000000041b1a7825 */ /* 0x000fc800078e0222 */
[----:B------:R-:W-:-:S04]  /*0c00*/  IMAD.WIDE R42, R43, 0x4, R34 ;  /* 0x000000042b2a7825 */ /* 0x000fc800078e0222 */
[--C-:B------:R-:W-:Y:S01]  /*0c10*/  IMAD.WIDE R38, R39, 0x4, R34.reuse ;  /* 0x0000000427267825 */ /* 0x100fe200078e0222 */
[----:B------:R-:W2:Y:S03]  /*0c20*/  @P5 LDG.E.EL R30, desc[UR4][R2.64] ;  /* 0x00000004021e5981 */ /* 0x000ea6000c2e1900 */
[----:B------:R-:W-:Y:S01]  /*0c30*/  IMAD.WIDE R34, R37, 0x4, R34 ;  /* 0x0000000425227825 */ /* 0x000fe200078e0222 */
[----:B------:R-:W-:Y:S01]  /*0c40*/  ISETP.LT.AND P2, PT, R13, 0x1ea00, !P1 ;  /* 0x0001ea000d00780c */ /* 0x000fe20004f41270 */
[----:B------:R-:W4:Y:S02]  /*0c50*/  @P6 LDG.E.EL R61, desc[UR4][R38.64] ;  /* 0x00000004263d6981 */ /* 0x000f24000c2e1900 */
[----:B-1----:R-:W-:Y:S01]  /*0c60*/  IMAD.WIDE R36, R77, 0x4, R22 ;  /* 0x000000044d247825 */ /* 0x002fe200078e0216 */
[----:B------:R-:W-:-:S04]  /*0c70*/  ISETP.GE.AND P1, PT, R14, 0x200, PT ;  /* 0x000002000e00780c */ /* 0x000fc80003f26270 */
[----:B------:R1:W5:Y:S01]  /*0c80*/  @P4 LDG.E.EL R41, desc[UR4][R36.64] ;  /* 0x0000000424294981 */ /* 0x000362000c2e1900 */
[----:B------:R-:W-:Y:S02]  /*0c90*/  ISETP.NE.AND P5, PT, R18, RZ, PT ;  /* 0x000000ff1200720c */ /* 0x000fe40003fa5270 */
[----:B------:R-:W-:Y:S01]  /*0ca0*/  ISETP.LT.AND P1, PT, R13, 0x1ea00, !P1 ;  /* 0x0001ea000d00780c */ /* 0x000fe20004f21270 */
[----:B-1----:R-:W1:Y:S01]  /*0cb0*/  LDC.64 R36, c[0x0][0x228] ;  /* 0x00008a00ff247b82 */ /* 0x002e620000000a00 */
[----:B------:R-:W-:Y:S01]  /*0cc0*/  CS2R R2, SRZ ;  /* 0x0000000000027805 */ /* 0x000fe2000001ff00 */
[----:B------:R-:W-:Y:S02]  /*0cd0*/  IMAD.MOV.U32 R4, RZ, RZ, RZ ;  /* 0x000000ffff047224 */ /* 0x000fe400078e00ff */
[----:B------:R-:W-:-:S06]  /*0ce0*/  IMAD.WIDE R64, R17, 0x4, R22 ;  /* 0x0000000411407825 */ /* 0x000fcc00078e0216 */
[----:B------:R-:W2:Y:S01]  /*0cf0*/  @P5 LDG.E.EL R60, desc[UR4][R42.64] ;  /* 0x000000042a3c5981 */ /* 0x000ea2000c2e1900 */
[----:B------:R-:W-:-:S03]  /*0d00*/  IMAD.WIDE R50, R29, 0x4, R22 ;  /* 0x000000041d327825 */ /* 0x000fc600078e0216 */
[----:B------:R1:W2:Y:S04]  /*0d10*/  @P3 LDG.E.EL R2, desc[UR4][R10.64] ;  /* 0x000000040a023981 */ /* 0x0002a8000c2e1900 */
[----:B------:R-:W2:Y:S01]  /*0d20*/  @P5 LDG.E.EL R44, desc[UR4][R64.64] ;  /* 0x00000004402c5981 */ /* 0x000ea2000c2e1900 */
[----:B------:R-:W-:-:S03]  /*0d30*/  IMAD.WIDE R38, R19, 0x4, R22 ;  /* 0x0000000413267825 */ /* 0x000fc600078e0216 */
[----:B------:R1:W2:Y:S02]  /*0d40*/  @P2 LDG.E.EL R3, desc[UR4][R32.64] ;  /* 0x0000000420032981 */ /* 0x0002a4000c2e1900 */
[----:B01----:R-:W-:Y:S01]  /*0d50*/  P2R R11, PR, RZ, 0x20 ;  /* 0x00000020ff0b7803 */ /* 0x003fe20000000000 */
[----:B------:R-:W-:Y:S01]  /*0d60*/  IMAD.WIDE R42, R15, 0x4, R22 ;  /* 0x000000040f2a7825 */ /* 0x000fe200078e0216 */
[----:B------:R0:W2:Y:S01]  /*0d70*/  @P1 LDG.E.EL R4, desc[UR4][R26.64] ;  /* 0x000000041a041981 */ /* 0x0000a2000c2e1900 */
[----:B------:R-:W-:-:S03]  /*0d80*/  ISETP.NE.AND P5, PT, R53, RZ, PT ;  /* 0x000000ff3500720c */ /* 0x000fc60003fa5270 */
[----:B------:R1:W2:Y:S01]  /*0d90*/  @P6 LDG.E.EL R45, desc[UR4][R50.64] ;  /* 0x00000004322d6981 */ /* 0x0002a2000c2e1900 */
[--C-:B------:R-:W-:Y:S01]  /*0da0*/  IMAD.WIDE R32, R63, 0x4, R22.reuse ;  /* 0x000000043f207825 */ /* 0x100fe200078e0216 */
[----:B------:R-:W-:Y:S02]  /*0db0*/  ISETP.NE.AND P4, PT, R31, RZ, PT ;  /* 0x000000ff1f00720c */ /* 0x000fe40003f85270 */
[----:B------:R-:W2:Y:S01]  /*0dc0*/  @P2 LDG.E.EL R56, desc[UR4][R42.64] ;  /* 0x000000042a382981 */ /* 0x000ea2000c2e1900 */
[----:B0-----:R-:W-:-:S03]  /*0dd0*/  IMAD.WIDE R26, R16, 0x4, R22 ;  /* 0x00000004101a7825 */ /* 0x001fc600078e0216 */
[----:B------:R0:W2:Y:S01]  /*0de0*/  @P0 LDG.E.EL R48, desc[UR4][R32.64] ;  /* 0x0000000420300981 */ /* 0x0000a2000c2e1900 */
[----:B-1----:R-:W-:Y:S02]  /*0df0*/  IMAD.MOV.U32 R51, RZ, RZ, RZ ;  /* 0x000000ffff337224 */ /* 0x002fe400078e00ff */
[----:B------:R-:W-:-:S04]  /*0e00*/  IMAD.WIDE R22, R14, 0x4, R22 ;  /* 0x000000040e167825 */ /* 0x000fc800078e0216 */
[----:B------:R-:W-:Y:S01]  /*0e10*/  IMAD.MOV.U32 R10, RZ, RZ, RZ ;  /* 0x000000ffff0a7224 */ /* 0x000fe200078e00ff */
[----:B------:R1:W2:Y:S01]  /*0e20*/  @P1 LDG.E.EL R51, desc[UR4][R22.64] ;  /* 0x0000000416331981 */ /* 0x0002a2000c2e1900 */
[----:B0-----:R-:W-:Y:S01]  /*0e30*/  CS2R R32, SRZ ;  /* 0x0000000000207805 */ /* 0x001fe2000001ff00 */
[----:B------:R-:W-:Y:S02]  /*0e40*/  IMAD.WIDE R64, R19, 0x4, R74 ;  /* 0x0000000413407825 */ /* 0x000fe400078e024a */
[----:B------:R-:W2:Y:S04]  /*0e50*/  @P4 LDG.E.EL R52, desc[UR4][R38.64] ;  /* 0x0000000426344981 */ /* 0x000ea8000c2e1900 */
[----:B------:R0:W2:Y:S01]  /*0e60*/  @P0 LDG.E.EL R10, desc[UR4][R34.64] ;  /* 0x00000004220a0981 */ /* 0x0000a2000c2e1900 */
[----:B-1----:R-:W-:-:S05]  /*0e70*/  IMAD.WIDE R22, R77, 0x4, R36 ;  /* 0x000000044d167825 */ /* 0x002fca00078e0224 */
[----:B------:R1:W2:Y:S01]  /*0e80*/  @P5 LDG.E.EL R32, desc[UR4][R22.64] ;  /* 0x0000000416205981 */ /* 0x0002a2000c2e1900 */
[----:B------:R-:W-:Y:S01]  /*0e90*/  ISETP.NE.AND P5, PT, R11, RZ, PT ;  /* 0x000000ff0b00720c */ /* 0x000fe20003fa5270 */
[----:B------:R-:W-:Y:S01]  /*0ea0*/  IMAD.MOV.U32 R11, RZ, RZ, RZ ;  /* 0x000000ffff0b7224 */ /* 0x000fe200078e00ff */
[----:B0-----:R-:W-:Y:S01]  /*0eb0*/  CS2R R34, SRZ ;  /* 0x0000000000227805 */ /* 0x001fe2000001ff00 */
[----:B------:R-:W-:-:S04]  /*0ec0*/  IMAD.WIDE R42, R16, 0x4, R74 ;  /* 0x00000004102a7825 */ /* 0x000fc800078e024a */
[----:B------:R-:W-:Y:S01]  /*0ed0*/  IMAD.WIDE R38, R15, 0x4, R74 ;  /* 0x000000040f267825 */ /* 0x000fe200078e024a */
[----:B------:R0:W2:Y:S03]  /*0ee0*/  @P3 LDG.E.EL R34, desc[UR4][R26.64] ;  /* 0x000000041a223981 */ /* 0x0000a6000c2e1900 */
[----:B-1----:R-:W-:Y:S01]  /*0ef0*/  IMAD.WIDE R22, R19, 0x4, R36 ;  /* 0x0000000413167825 */ /* 0x002fe200078e0224 */
[----:B------:R-:W2:Y:S04]  /*0f00*/  @P3 LDG.E.EL R33, desc[UR4][R42.64] ;  /* 0x000000042a213981 */ /* 0x000ea8000c2e1900 */
[----:B------:R1:W2:Y:S01]  /*0f10*/  @P4 LDG.E.EL R11, desc[UR4][R22.64] ;  /* 0x00000004160b4981 */ /* 0x0002a2000c2e1900 */
[----:B------:R-:W-:Y:S01]  /*0f20*/  IMAD.MOV.U32 R31, RZ, RZ, RZ ;  /* 0x000000ffff1f7224 */ /* 0x000fe200078e00ff */
[----:B0-----:R-:W-:Y:S01]  /*0f30*/  MOV R27, RZ ;  /* 0x000000ff001b7202 */ /* 0x001fe20000000f00 */
[----:B------:R-:W-:Y:S01]  /*0f40*/  IMAD.WIDE R74, R14, 0x4, R74 ;  /* 0x000000040e4a7825 */ /* 0x000fe200078e024a */
[----:B------:R-:W2:Y:S04]  /*0f50*/  @P2 LDG.E.EL R35, desc[UR4][R38.64] ;  /* 0x0000000426232981 */ /* 0x000ea8000c2e1900 */
[----:B------:R0:W2:Y:S01]  /*0f60*/  @P1 LDG.E.EL R27, desc[UR4][R74.64] ;  /* 0x000000044a1b1981 */ /* 0x0000a2000c2e1900 */
[----:B-1----:R-:W1:Y:S03]  /*0f70*/  LDC.64 R22, c[0x0][0x230] ;  /* 0x00008c00ff167b82 */ /* 0x002e660000000a00 */
[----:B------:R0:W2:Y:S01]  /*0f80*/  @P4 LDG.E.EL R31, desc[UR4][R64.64] ;  /* 0x00000004401f4981 */ /* 0x0000a2000c2e1900 */
[--C-:B------:R-:W-:Y:S01]  /*0f90*/  IMAD.WIDE R72, R17, 0x4, R36.reuse ;  /* 0x0000000411487825 */ /* 0x100fe200078e0224 */
[----:B0-----:R-:W0:Y:S03]  /*0fa0*/  MUFU.RCP R75, R54 ;  /* 0x00000036004b7308 */ /* 0x001e260000001000 */
[----:B------:R-:W-:Y:S01]  /*0fb0*/  IMAD R50, R0, 0x1880, RZ ;  /* 0x0000188000327824 */ /* 0x000fe200078e02ff */
[----:B------:R-:W-:Y:S01]  /*0fc0*/  CS2R R64, SRZ ;  /* 0x0000000000407805 */ /* 0x000fe2000001ff00 */
[----:B------:R-:W-:Y:S01]  /*0fd0*/  IMAD.WIDE R42, R29, 0x4, R36 ;  /* 0x000000041d2a7825 */ /* 0x000fe200078e0224 */
[----:B------:R-:W-:-:S02]  /*0fe0*/  P2R R26, PR, RZ, 0x20 ;  /* 0x00000020ff1a7803 */ /* 0x000fc40000000000 */
[----:B------:R-:W-:Y:S01]  /*0ff0*/  LEA R59, R59, R50, 0x7 ;  /* 0x000000323b3b7211 */ /* 0x000fe200078e38ff */
[--C-:B------:R-:W-:Y:S01]  /*1000*/  IMAD R0, R46, 0x80, R50.reuse ;  /* 0x000000802e007824 */ /* 0x100fe200078e0232 */
[----:B------:R-:W2:Y:S01]  /*1010*/  @P5 LDG.E.EL R64, desc[UR4][R72.64] ;  /* 0x0000000448405981 */ /* 0x000ea2000c2e1900 */
[--C-:B------:R-:W-:Y:S01]  /*1020*/  IMAD R25, R25, 0x80, R50.reuse ;  /* 0x0000008019197824 */ /* 0x100fe200078e0232 */
[----:B------:R-:W-:Y:S01]  /*1030*/  ISETP.NE.AND P5, PT, R53, RZ, PT ;  /* 0x000000ff3500720c */ /* 0x000fe20003fa5270 */
[----:B------:R-:W-:Y:S01]  /*1040*/  IMAD R20, R20, 0x80, R50 ;  /* 0x0000008014147824 */ /* 0x000fe200078e0232 */
[----:B------:R0:W2:Y:S01]  /*1050*/  @P6 LDG.E.EL R65, desc[UR4][R42.64] ;  /* 0x000000042a416981 */ /* 0x0000a2000c2e1900 */
[----:B------:R-:W-:Y:S02]  /*1060*/  IMAD.MOV.U32 R50, RZ, RZ, RZ ;  /* 0x000000ffff327224 */ /* 0x000fe400078e00ff */
[----:B------:R-:W-:-:S04]  /*1070*/  IMAD.WIDE R38, R63, 0x4, R36 ;  /* 0x000000043f267825 */ /* 0x000fc800078e0224 */
[----:B0-----:R-:W-:Y:S01]  /*1080*/  FMUL R6, R75, R6 ;  /* 0x000000064b067220 */ /* 0x001fe20000400000 */
[----:B------:R-:W-:Y:S01]  /*1090*/  IMAD.WIDE R42, R16, 0x4, R36 ;  /* 0x00000004102a7825 */ /* 0x000fe200078e0224 */
[----:B------:R0:W2:Y:S04]  /*10a0*/  @P0 LDG.E.EL R67, desc[UR4][R38.64] ;  /* 0x0000000426430981 */ /* 0x0000a8000c2e1900 */
[----:B------:R0:W2:Y:S01]  /*10b0*/  @P3 LDG.E.EL R50, desc[UR4][R42.64] ;  /* 0x000000042a323981 */ /* 0x0000a2000c2e1900 */
[----:B-1----:R-:W-:-:S04]  /*10c0*/  IMAD.WIDE R74, R77, 0x4, R22 ;  /* 0x000000044d4a7825 */ /* 0x002fc800078e0216 */
[----:B0-----:R-:W-:-:S04]  /*10d0*/  IMAD.WIDE R38, R15, 0x4, R36 ;  /* 0x000000040f267825 */ /* 0x001fc800078e0224 */
[----:B------:R-:W-:Y:S02]  /*10e0*/  IMAD.MOV.U32 R43, RZ, RZ, RZ ;  /* 0x000000ffff2b7224 */ /* 0x000fe400078e00ff */
[----:B------:R-:W-:Y:S01]  /*10f0*/  IMAD.WIDE R36, R14, 0x4, R36 ;  /* 0x000000040e247825 */ /* 0x000fe200078e0224 */
[----:B------:R0:W-:Y:S03]  /*1100*/  MUFU.RCP R73, R70 ;  /* 0x0000004600497308 */ /* 0x0001e60000001000 */
[----:B------:R-:W2:Y:S01]  /*1110*/  @P5 LDG.E.EL R43, desc[UR4][R74.64] ;  /* 0x000000044a2b5981 */ /* 0x000ea2000c2e1900 */
[----:B------:R-:W-:Y:S01]  /*1120*/  ISETP.NE.AND P5, PT, R26, RZ, PT ;  /* 0x000000ff1a00720c */ /* 0x000fe20003fa5270 */
[----:B------:R-:W-:Y:S02]  /*1130*/  IMAD.MOV.U32 R46, RZ, RZ, RZ ;  /* 0x000000ffff2e7224 */ /* 0x000fe400078e00ff */
[----:B------:R1:W2:Y:S01]  /*1140*/  @P1 LDG.E.EL R57, desc[UR4][R36.64] ;  /* 0x0000000424391981 */ /* 0x0002a2000c2e1900 */
[----:B0-----:R-:W-:Y:S01]  /*1150*/  IMAD.MOV.U32 R70, RZ, RZ, RZ ;  /* 0x000000ffff467224 */ /* 0x001fe200078e00ff */
[----:B------:R-:W0:Y:S02]  /*1160*/  MUFU.RCP R42, R28 ;  /* 0x0000001c002a7308 */ /* 0x000e240000001000 */
[----:B------:R0:W2:Y:S01]  /*1170*/  @P2 LDG.E.EL R46, desc[UR4][R38.64] ;  /* 0x00000004262e2981 */ /* 0x0000a2000c2e1900 */
[----:B------:R-:W-:-:S02]  /*1180*/  IMAD.MOV.U32 R72, RZ, RZ, RZ ;  /* 0x000000ffff487224 */ /* 0x000fc400078e00ff */
[----:B-1----:R-:W-:-:S04]  /*1190*/  IMAD.WIDE R36, R29, 0x4, R22 ;  /* 0x000000041d247825 */ /* 0x002fc800078e0216 */
[--C-:B0-----:R-:W-:Y:S01]  /*11a0*/  IMAD.WIDE R38, R17, 0x4, R22.reuse ;  /* 0x0000000411267825 */ /* 0x101fe200078e0216 */
[----:B------:R0:W2:Y:S03]  /*11b0*/  @P6 LDG.E.EL R70, desc[UR4][R36.64] ;  /* 0x0000000424466981 */ /* 0x0000a6000c2e1900 */
[--C-:B------:R-:W-:Y:S01]  /*11c0*/  IMAD.WIDE R74, R19, 0x4, R22.reuse ;  /* 0x00000004134a7825 */ /* 0x100fe200078e0216 */
[----:B------:R1:W2:Y:S03]  /*11d0*/  @P5 LDG.E.EL R68, desc[UR4][R38.64] ;  /* 0x0000000426445981 */ /* 0x0002a6000c2e1900 */
[----:B0-----:R-:W-:-:S04]  /*11e0*/  IMAD.WIDE R36, R63, 0x4, R22 ;  /* 0x000000043f247825 */ /* 0x001fc800078e0216 */
[--C-:B-1----:R-:W-:Y:S01]  /*11f0*/  IMAD.WIDE R38, R16, 0x4, R22.reuse ;  /* 0x0000000410267825 */ /* 0x102fe200078e0216 */
[----:B------:R0:W2:Y:S03]  /*1200*/  @P0 LDG.E.EL R72, desc[UR4][R36.64] ;  /* 0x0000000424480981 */ /* 0x0000a6000c2e1900 */
[----:B------:R-:W-:Y:S02]  /*1210*/  IMAD.MOV.U32 R54, RZ, RZ, RZ ;  /* 0x000000ffff367224 */ /* 0x000fe400078e00ff */
[----:B------:R-:W-:Y:S01]  /*1220*/  FMUL R42, R42, R24 ;  /* 0x000000182a2a7220 */ /* 0x000fe20000400000 */
[----:B0-----:R-:W-:-:S04]  /*1230*/  IMAD.WIDE R36, R15, 0x4, R22 ;  /* 0x000000040f247825 */ /* 0x001fc800078e0216 */
[----:B------:R-:W-:Y:S01]  /*1240*/  IMAD.WIDE R22, R14, 0x4, R22 ;  /* 0x000000040e167825 */ /* 0x000fe200078e0216 */
[----:B------:R-:W-:-:S03]  /*1250*/  MOV R24, RZ ;  /* 0x000000ff00187202 */ /* 0x000fc60000000f00 */
[----:B------:R-:W-:Y:S01]  /*1260*/  IMAD.MOV.U32 R26, RZ, RZ, RZ ;  /* 0x000000ffff1a7224 */ /* 0x000fe200078e00ff */
[----:B------:R0:W2:Y:S01]  /*1270*/  @P1 LDG.E.EL R54, desc[UR4][R22.64] ;  /* 0x0000000416361981 */ /* 0x0000a2000c2e1900 */
[----:B------:R-:W-:Y:S02]  /*1280*/  P2R R8, PR, RZ, 0x4 ;  /* 0x00000004ff087803 */ /* 0x000fe40000000000 */
[----:B------:R-:W-:Y:S01]  /*1290*/  P2R R71, PR, RZ, 0x2 ;  /* 0x00000002ff477803 */ /* 0x000fe20000000000 */
[----:B------:R1:W2:Y:S04]  /*12a0*/  @P2 LDG.E.EL R24, desc[UR4][R36.64] ;  /* 0x0000000424182981 */ /* 0x0002a8000c2e1900 */
[----:B------:R3:W2:Y:S01]  /*12b0*/  @P3 LDG.E.EL R26, desc[UR4][R38.64] ;  /* 0x00000004261a3981 */ /* 0x0006a2000c2e1900 */
[----:B0-----:R-:W-:-:S02]  /*12c0*/  IMAD R22, R55, 0x1880, RZ ;  /* 0x0000188037167824 */ /* 0x001fc400078e02ff */
[----:B------:R-:W-:Y:S02]  /*12d0*/  IMAD.SHL.U32 R55, R58, 0x80, RZ ;  /* 0x000000803a377824 */ /* 0x000fe400078e00ff */
[----:B-1----:R-:W-:Y:S01]  /*12e0*/  IMAD.SHL.U32 R37, R62, 0x80, RZ ;  /* 0x000000803e257824 */ /* 0x002fe200078e00ff */
[----:B------:R-:W-:Y:S02]  /*12f0*/  SHF.R.S32.HI R58, RZ, 0x1f, R22 ;  /* 0x0000001fff3a7819 */ /* 0x000fe40000011416 */
[----:B------:R-:W-:Y:S02]  /*1300*/  SHF.R.S32.HI R76, RZ, 0x1f, R55 ;  /* 0x0000001fff4c7819 */ /* 0x000fe40000011437 */
[----:B---3--:R-:W-:Y:S02]  /*1310*/  SHF.R.S32.HI R39, RZ, 0x1f, R17 ;  /* 0x0000001fff277819 */ /* 0x008fe40000011411 */
[----:B------:R-:W-:Y:S02]  /*1320*/  IADD3 R55, P2, P1, R22, R17, R55 ;  /* 0x0000001116377210 */ /* 0x000fe4000795e037 */
[----:B------:R-:W-:-:S02]  /*1330*/  SHF.R.S32.HI R38, RZ, 0x1f, R37 ;  /* 0x0000001fff267819 */ /* 0x000fc40000011425 */
[----:B------:R-:W-:Y:S02]  /*1340*/  IADD3.X R76, R58, R39, R76, P2, P1 ;  /* 0x000000273a4c7210 */ /* 0x000fe400017e244c */
[----:B------:R-:W-:Y:S02]  /*1350*/  SHF.R.S32.HI R39, RZ, 0x1f, R29 ;  /* 0x0000001fff277819 */ /* 0x000fe4000001141d */
[----:B------:R-:W-:Y:S01]  /*1360*/  IADD3 R37, P2, P1, R22, R29, R37 ;  /* 0x0000001d16257210 */ /* 0x000fe2000795e025 */
[----:B------:R-:W-:Y:S01]  /*1370*/  IMAD R36, R69, 0x80, R22 ;  /* 0x0000008045247824 */ /* 0x000fe200078e0216 */
[----:B------:R-:W-:Y:S02]  /*1380*/  SHF.R.S32.HI R23, RZ, 0x1f, R12 ;  /* 0x0000001fff177819 */ /* 0x000fe4000001140c */
[----:B------:R-:W-:Y:S02]  /*1390*/  IADD3.X R38, R58, R39, R38, P2, P1 ;  /* 0x000000273a267210 */ /* 0x000fe400017e2426 */
[----:B------:R-:W-:-:S02]  /*13a0*/  SHF.R.S32.HI R39, RZ, 0x1f, R63 ;  /* 0x0000001fff277819 */ /* 0x000fc4000001143f */
[----:B------:R-:W-:Y:S02]  /*13b0*/  IADD3 R12, P2, P1, R22, R63, R12 ;  /* 0x0000003f160c7210 */ /* 0x000fe4000795e00c */
[----:B------:R-:W-:Y:S02]  /*13c0*/  SHF.R.S32.HI R22, RZ, 0x1f, R36 ;  /* 0x0000001fff167819 */ /* 0x000fe40000011424 */
[----:B------:R-:W-:Y:S02]  /*13d0*/  IADD3.X R39, R58, R39, R23, P2, P1 ;  /* 0x000000273a277210 */ /* 0x000fe400017e2417 */
[----:B------:R-:W-:-:S04]  /*13e0*/  IADD3 R36, P1, R77, R36, RZ ;  /* 0x000000244d247210 */ /* 0x000fc80007f3e0ff */
[----:B------:R-:W-:Y:S02]  /*13f0*/  LEA.HI.X.SX32 R23, R77, R22, 0x1, P1 ;  /* 0x000000164d177211 */ /* 0x000fe400008f0eff */
[C---:B------:R-:W-:Y:S02]  /*1400*/  LEA R22, P1, R36.reuse, UR6, 0x2 ;  /* 0x0000000624167c11 */ /* 0x040fe4000f8210ff */
[----:B------:R-:W-:Y:S02]  /*1410*/  P2R R47, PR, RZ, 0x8 ;  /* 0x00000008ff2f7803 */ /* 0x000fe40000000000 */
[----:B------:R-:W-:Y:S02]  /*1420*/  LEA.HI.X R23, R36, UR7, R23, 0x2, P1 ;  /* 0x0000000724177c11 */ /* 0x000fe400088f1417 */
[----:B------:R-:W-:Y:S02]  /*1430*/  LEA R36, P3, R37, UR6, 0x2 ;  /* 0x0000000625247c11 */ /* 0x000fe4000f8610ff */
[----:B------:R-:W-:-:S02]  /*1440*/  ISETP.GE.AND P5, PT, R5, 0x1ea00, PT ;  /* 0x0001ea000500780c */ /* 0x000fc40003fa6270 */
[----:B------:R-:W-:Y:S02]  /*1450*/  LEA.HI.X R37, R37, UR7, R38, 0x2, P3 ;  /* 0x0000000725257c11 */ /* 0x000fe400098f1426 */
[----:B------:R-:W-:Y:S01]  /*1460*/  ISETP.GT.AND P3, PT, R29, 0x1ff, !P5 ;  /* 0x000001ff1d00780c */ /* 0x000fe20006f64270 */
[----:B------:R-:W-:Y:S01]  /*1470*/  IMAD.MOV.U32 R38, RZ, RZ, RZ ;  /* 0x000000ffff267224 */ /* 0x000fe200078e00ff */
[----:B------:R-:W-:-:S11]  /*1480*/  ISETP.GT.AND P1, PT, R77, 0x1ff, !P5 ;  /* 0x000001ff4d00780c */ /* 0x000fd60006f24270 */
[----:B------:R0:W3:Y:S02]  /*1490*/  @P3 LDG.E.EL R38, desc[UR4][R36.64+-0x800] ;  /* 0xfff8000424263981 */ /* 0x0000e4000c2e1900 */
[----:B0-----:R-:W0:Y:S01]  /*14a0*/  LDC.64 R36, c[0x0][0x240] ;  /* 0x00009000ff247b82 */ /* 0x001e220000000a00 */
[----:B------:R-:W-:Y:S02]  /*14b0*/  IMAD.MOV.U32 R58, RZ, RZ, RZ ;  /* 0x000000ffff3a7224 */ /* 0x000fe400078e00ff */
[----:B------:R-:W-:-:S04]  /*14c0*/  IMAD.MOV.U32 R62, RZ, RZ, RZ ;  /* 0x000000ffff3e7224 */ /* 0x000fc800078e00ff */
[----:B------:R0:W2:Y:S02]  /*14d0*/  @P1 LDG.E.EL R58, desc[UR4][R22.64+-0x800] ;  /* 0xfff80004163a1981 */ /* 0x0000a4000c2e1900 */
[----:B0-----:R-:W-:-:S05]  /*14e0*/  IMAD.WIDE R22, R77, 0x4, R36 ;  /* 0x000000044d167825 */ /* 0x001fca00078e0224 */
[----:B------:R-:W3:Y:S01]  /*14f0*/  @P1 LDG.E.EL R62, desc[UR4][R22.64+-0x800] ;  /* 0xfff80004163e1981 */ /* 0x000ee2000c2e1900 */
[----:B------:R-:W-:-:S06]  /*1500*/  IMAD.MOV.U32 R28, RZ, RZ, RZ ;  /* 0x000000ffff1c7224 */ /* 0x000fcc00078e00ff */
[----:B------:R0:W4:Y:S02]  /*1510*/  @P4 LDG.E.EL R28, desc[UR4][R74.64] ;  /* 0x000000044a1c4981 */ /* 0x000124000c2e1900 */
[----:B0-----:R-:W-:-:S04]  /*1520*/  LEA R74, P2, R55, UR6, 0x2 ;  /* 0x00000006374a7c11 */ /* 0x001fc8000f8410ff */
[----:B------:R-:W-:Y:S02]  /*1530*/  LEA.HI.X R75, R55, UR7, R76, 0x2, P2 ;  /* 0x00000007374b7c11 */ /* 0x000fe400090f144c */
[C---:B------:R-:W-:Y:S01]  /*1540*/  ISETP.GT.AND P2, PT, R17.reuse, 0x1ff, !P5 ;  /* 0x000001ff1100780c */ /* 0x040fe20006f44270 */
[----:B------:R-:W-:Y:S02]  /*1550*/  IMAD.MOV.U32 R55, RZ, RZ, RZ ;  /* 0x000000ffff377224 */ /* 0x000fe400078e00ff */
[----:B------:R-:W-:-:S10]  /*1560*/  IMAD.WIDE R22, R17, 0x4, R36 ;  /* 0x0000000411167825 */ /* 0x000fd400078e0224 */
[----:B------:R0:W4:Y:S01]  /*1570*/  @P2 LDG.E.EL R55, desc[UR4][R74.64+-0x800] ;  /* 0xfff800044a372981 */ /* 0x000122000c2e1900 */
[----:B--2---:R-:W-:Y:S02]  /*1580*/  SEL R58, R58, RZ, P1 ;  /* 0x000000ff3a3a7207 */ /* 0x004fe40000800000 */
[----:B---3--:R-:W-:-:S05]  /*1590*/  SEL R69, R62, RZ, P1 ;  /* 0x000000ff3e457207 */ /* 0x008fca0000800000 */
[----:B0-----:R-:W-:Y:S01]  /*15a0*/  FADD R74, R58, -R69 ;  /* 0x800000453a4a7221 */ /* 0x001fe20000000000 */
[----:B------:R-:W-:-:S10]  /*15b0*/  HFMA2.MMA R58, -RZ, RZ, 0, 0 ;  /* 0x00000000ff3a7435 */ /* 0x000fd400000001ff */
[----:B------:R0:W2:Y:S02]  /*15c0*/  @P2 LDG.E.EL R58, desc[UR4][R22.64+-0x800] ;  /* 0xfff80004163a2981 */ /* 0x0000a4000c2e1900 */
[----:B0-----:R-:W-:Y:S01]  /*15d0*/  IMAD.WIDE R22, R29, 0x4, R36 ;  /* 0x000000041d167825 */ /* 0x001fe200078e0224 */
[----:B----4-:R-:W-:Y:S02]  /*15e0*/  SEL R55, R55, RZ, P2 ;  /* 0x000000ff37377207 */ /* 0x010fe40001000000 */
[----:B--2---:R-:W-:-:S05]  /*15f0*/  SEL R58, R58, RZ, P2 ;  /* 0x000000ff3a3a7207 */ /* 0x004fca0001000000 */
[----:B------:R-:W-:Y:S01]  /*1600*/  FADD R69, R55, -R58 ;  /* 0x8000003a37457221 */ /* 0x000fe20000000000 */
[----:B------:R-:W-:-:S06]  /*1610*/  IMAD.MOV.U32 R55, RZ, RZ, RZ ;  /* 0x000000ffff377224 */ /* 0x000fcc00078e00ff */
[----:B------:R-:W2:Y:S01]  /*1620*/  @P3 LDG.E.EL R55, desc[UR4][R22.64+-0x800] ;  /* 0xfff8000416373981 */ /* 0x000ea2000c2e1900 */
[----:B------:R-:W-:Y:S01]  /*1630*/  SEL R38, R38, RZ, P3 ;  /* 0x000000ff26267207 */ /* 0x000fe20001800000 */
[----:B------:R-:W-:Y:S01]  /*1640*/  FMUL R40, R73, R40 ;  /* 0x0000002849287220 */ /* 0x000fe20000400000 */
[----:B------:R-:W-:Y:S02]  /*1650*/  P2R R73, PR, RZ, 0x1 ;  /* 0x00000001ff497803 */ /* 0x000fe40000000000 */
[----:B------:R-:W-:Y:S01]  /*1660*/  ISETP.NE.AND P0, PT, R18, RZ, PT ;  /* 0x000000ff1200720c */ /* 0x000fe20003f05270 */
[----:B------:R-:W-:Y:S01]  /*1670*/  IMAD.MOV.U32 R18, RZ, RZ, RZ ;  /* 0x000000ffff127224 */ /* 0x000fe200078e00ff */
[----:B--2---:R-:W-:-:S05]  /*1680*/  SEL R55, R55, RZ, P3 ;  /* 0x000000ff37377207 */ /* 0x004fca0001800000 */
[----:B------:R-:W-:Y:S01]  /*1690*/  FADD R62, R38, -R55 ;  /* 0x80000037263e7221 */ /* 0x000fe20000000000 */
[----:B------:R-:W-:-:S04]  /*16a0*/  LEA R38, P4, R12, UR6, 0x2 ;  /* 0x000000060c267c11 */ /* 0x000fc8000f8810ff */
[----:B------:R-:W-:Y:S02]  /*16b0*/  LEA.HI.X R39, R12, UR7, R39, 0x2, P4 ;  /* 0x000000070c277c11 */ /* 0x000fe4000a0f1427 */
[----:B------:R-:W-:Y:S01]  /*16c0*/  ISETP.GT.AND P4, PT, R63, 0x1ff, !P5 ;  /* 0x000001ff3f00780c */ /* 0x000fe20006f84270 */
[----:B------:R-:W-:-:S12]  /*16d0*/  IMAD.MOV.U32 R12, RZ, RZ, RZ ;  /* 0x000000ffff0c7224 */ /* 0x000fd800078e00ff */
[----:B------:R0:W2:Y:S02]  /*16e0*/  @P4 LDG.E.EL R12, desc[UR4][R38.64+-0x800] ;  /* 0xfff80004260c4981 */ /* 0x0000a4000c2e1900 */
[----:B0-----:R-:W-:-:S05]  /*16f0*/  IMAD.WIDE R38, R63, 0x4, R36 ;  /* 0x000000043f267825 */ /* 0x001fca00078e0224 */
[----:B------:R0:W3:Y:S01]  /*1700*/  @P4 LDG.E.EL R18, desc[UR4][R38.64+-0x800] ;  /* 0xfff8000426124981 */ /* 0x0000e2000c2e1900 */
[----:B------:R-:W-:Y:S02]  /*1710*/  ISETP.GE.AND P6, PT, R13, 0x1ea00, PT ;  /* 0x0001ea000d00780c */ /* 0x000fe40003fc6270 */
[----:B------:R-:W-:Y:S02]  /*1720*/  MOV R55, RZ ;  /* 0x000000ff00377202 */ /* 0x000fe40000000f00 */
[----:B0-----:R-:W-:Y:S02]  /*1730*/  SHF.R.S32.HI R39, RZ, 0x1f, R25 ;  /* 0x0000001fff277819 */ /* 0x001fe40000011419 */
[----:B------:R-:W-:Y:S02]  /*1740*/  P2R R75, PR, RZ, 0x2 ;  /* 0x00000002ff4b7803 */ /* 0x000fe40000000000 */
[----:B------:R-:W-:Y:S01]  /*1750*/  ISETP.NE.AND P1, PT, R53, RZ, PT ;  /* 0x000000ff3500720c */ /* 0x000fe20003f25270 */
[----:B------:R-:W-:Y:S01]  /*1760*/  IMAD.MOV.U32 R53, RZ, RZ, RZ ;  /* 0x000000ffff357224 */ /* 0x000fe200078e00ff */
[----:B------:R-:W-:-:S02]  /*1770*/  SEL R60, R60, RZ, P0 ;  /* 0x000000ff3c3c7207 */ /* 0x000fc40000000000 */
[----:B------:R-:W-:Y:S02]  /*1780*/  SEL R30, R30, RZ, P1 ;  /* 0x000000ff1e1e7207 */ /* 0x000fe40000800000 */
[----:B-----5:R-:W-:Y:S02]  /*1790*/  SEL R41, R41, RZ, P1 ;  /* 0x000000ff29297207 */ /* 0x020fe40000800000 */
[----:B------:R-:W-:Y:S02]  /*17a0*/  SEL R32, R32, RZ, P1 ;  /* 0x000000ff20207207 */ /* 0x000fe40000800000 */
[----:B------:R-:W-:Y:S02]  /*17b0*/  SEL R43, R43, RZ, P1 ;  /* 0x000000ff2b2b7207 */ /* 0x000fe40000800000 */
[----:B------:R-:W-:Y:S02]  /*17c0*/  ISETP.NE.AND P1, PT, R75, RZ, PT ;  /* 0x000000ff4b00720c */ /* 0x000fe40003f25270 */
[----:B------:R-:W-:-:S02]  /*17d0*/  SEL R64, R64, RZ, P0 ;  /* 0x000000ff40407207 */ /* 0x000fc40000000000 */
[----:B------:R-:W-:Y:S02]  /*17e0*/  SEL R75, R68, RZ, P0 ;  /* 0x000000ff444b7207 */ /* 0x000fe40000000000 */
[----:B------:R-:W-:Y:S02]  /*17f0*/  P2R R76, PR, RZ, 0x4 ;  /* 0x00000004ff4c7803 */ /* 0x000fe40000000000 */
[----:B--2---:R-:W-:Y:S02]  /*1800*/  SEL R12, R12, RZ, P4 ;  /* 0x000000ff0c0c7207 */ /* 0x004fe40002000000 */
[----:B---3--:R-:W-:-:S05]  /*1810*/  SEL R23, R18, RZ, P4 ;  /* 0x000000ff12177207 */ /* 0x008fca0002000000 */
[----:B------:R-:W-:Y:S01]  /*1820*/  FADD R58, R12, -R23 ;  /* 0x800000170c3a7221 */ /* 0x000fe20000000000 */
[----:B------:R-:W-:Y:S02]  /*1830*/  SHF.R.S32.HI R12, RZ, 0x1f, R0 ;  /* 0x0000001fff0c7819 */ /* 0x000fe40000011400 */
[----:B------:R-:W-:-:S04]  /*1840*/  IADD3 R0, P5, R19, R0, RZ ;  /* 0x0000000013007210 */ /* 0x000fc80007fbe0ff */
[----:B------:R-:W-:Y:S02]  /*1850*/  LEA.HI.X.SX32 R23, R19, R12, 0x1, P5 ;  /* 0x0000000c13177211 */ /* 0x000fe400028f0eff */
[----:B------:R-:W-:-:S04]  /*1860*/  LEA R22, P5, R0, UR6, 0x2 ;  /* 0x0000000600167c11 */ /* 0x000fc8000f8a10ff */
[----:B------:R-:W-:Y:S02]  /*1870*/  LEA.HI.X R23, R0, UR7, R23, 0x2, P5 ;  /* 0x0000000700177c11 */ /* 0x000fe4000a8f1417 */
[----:B------:R-:W-:Y:S01]  /*1880*/  ISETP.GT.AND P5, PT, R19, 0x1ff, !P6 ;  /* 0x000001ff1300780c */ /* 0x000fe200077a4270 */
[----:B------:R-:W-:Y:S01]  /*1890*/  IMAD.MOV.U32 R18, RZ, RZ, RZ ;  /* 0x000000ffff127224 */ /* 0x000fe200078e00ff */
[----:B------:R-:W-:Y:S02]  /*18a0*/  IADD3 R25, P6, R16, R25, RZ ;  /* 0x0000001910197210 */ /* 0x000fe40007fde0ff */
[----:B------:R-:W-:Y:S02]  /*18b0*/  P2R R0, PR, RZ, 0x20 ;  /* 0x00000020ff007803 */ /* 0x000fe40000000000 */
[----:B------:R-:W-:-:S07]  /*18c0*/  LEA.HI.X.SX32 R12, R16, R39, 0x1, P6 ;  /* 0x00000027100c7211 */ /* 0x000fce00030f0eff */
[----:B------:R0:W2:Y:S01]  /*18d0*/  @P5 LDG.E.EL R18, desc[UR4][R22.64+-0x800] ;  /* 0xfff8000416125981 */ /* 0x0000a2000c2e1900 */
[----:B------:R-:W-:Y:S01]  /*18e0*/  LEA R38, P6, R25, UR6, 0x2 ;  /* 0x0000000619267c11 */ /* 0x000fe2000f8c10ff */
[----:B0-----:R-:W-:-:S03]  /*18f0*/  IMAD.WIDE R22, R19, 0x4, R36 ;  /* 0x0000000413167825 */ /* 0x001fc600078e0224 */
[----:B------:R-:W-:Y:S02]  /*1900*/  LEA.HI.X R39, R25, UR7, R12, 0x2, P6 ;  /* 0x0000000719277c11 */ /* 0x000fe4000b0f140c */
[----:B------:R0:W3:Y:S01]  /*1910*/  @P5 LDG.E.EL R55, desc[UR4][R22.64+-0x800] ;  /* 0xfff8000416375981 */ /* 0x0000e2000c2e1900 */
[----:B------:R-:W-:-:S04]  /*1920*/  ISETP.GE.AND P5, PT, R13, 0x1ea00, PT ;  /* 0x0001ea000d00780c */ /* 0x000fc80003fa6270 */
[C---:B------:R-:W-:Y:S01]  /*1930*/  ISETP.GT.AND P6, PT, R16.reuse, 0x1ff, !P5 ;  /* 0x000001ff1000780c */ /* 0x040fe20006fc4270 */
[----:B------:R-:W-:Y:S02]  /*1940*/  IMAD.MOV.U32 R12, RZ, RZ, RZ ;  /* 0x000000ffff0c7224 */ /* 0x000fe400078e00ff */
[----:B0-----:R-:W-:-:S10]  /*1950*/  IMAD.WIDE R22, R16, 0x4, R36 ;  /* 0x0000000410167825 */ /* 0x001fd400078e0224 */
[----:B------:R0:W4:Y:S04]  /*1960*/  @P6 LDG.E.EL R12, desc[UR4][R38.64+-0x800] ;  /* 0xfff80004260c6981 */ /* 0x000128000c2e1900 */
[----:B------:R1:W5:Y:S01]  /*1970*/  @P6 LDG.E.EL R53, desc[UR4][R22.64+-0x800] ;  /* 0xfff8000416356981 */ /* 0x000362000c2e1900 */
[----:B0-----:R-:W-:Y:S02]  /*1980*/  SEL R39, R44, RZ, P0 ;  /* 0x000000ff2c277207 */ /* 0x001fe40000000000 */
[----:B------:R-:W-:-:S04]  /*1990*/  ISETP.NE.AND P0, PT, R73, RZ, PT ;  /* 0x000000ff4900720c */ /* 0x000fc80003f05270 */
[----:B-1----:R-:W-:Y:S02]  /*19a0*/  SEL R23, R10, RZ, P0 ;  /* 0x000000ff0a177207 */ /* 0x002fe40000000000 */
[----:B------:R-:W-:Y:S01]  /*19b0*/  SEL R68, R48, RZ, P0 ;  /* 0x000000ff30447207 */ /* 0x000fe20000000000 */
[----:B------:R-:W-:Y:S01]  /*19c0*/  FADD R39, R60, -R39 ;  /* 0x800000273c277221 */ /* 0x000fe20000000000 */
[----:B------:R-:W-:-:S03]  /*19d0*/  SEL R38, R67, RZ, P0 ;  /* 0x000000ff43267207 */ /* 0x000fc60000000000 */
[----:B------:R-:W-:Y:S01]  /*19e0*/  FADD R23, R23, -R68 ;  /* 0x8000004417177221 */ /* 0x000fe20000000000 */
[----:B------:R-:W-:-:S03]  /*19f0*/  SEL R73, R72, RZ, P0 ;  /* 0x000000ff48497207 */ /* 0x000fc60000000000 */
[----:B------:R-:W-:Y:S01]  /*1a00*/  FMUL R23, R42, R23 ;  /* 0x000000172a177220 */ /* 0x000fe20000400000 */
[----:B------:R-:W-:Y:S01]  /*1a10*/  P2R R25, PR, RZ, 0x40 ;  /* 0x00000040ff197803 */ /* 0x000fe20000000000 */
[----:B------:R-:W-:Y:S01]  /*1a20*/  FMUL R40, R40, R39 ;  /* 0x0000002728287220 */ /* 0x000fe20000400000 */
[----:B------:R-:W-:Y:S01]  /*1a30*/  ISETP.NE.AND P6, PT, R21, RZ, PT ;  /* 0x000000ff1500720c */ /* 0x000fe20003fc5270 */
[----:B------:R-:W-:Y:S01]  /*1a40*/  FFMA R23, R38, R23, R73 ;  /* 0x0000001726177223 */ /* 0x000fe20000000049 */
[----:B------:R-:W-:Y:S01]  /*1a50*/  SHF.R.S32.HI R21, RZ, 0x1f, R20 ;  /* 0x0000001fff157819 */ /* 0x000fe20000011414 */
[----:B------:R-:W0:Y:S01]  /*1a60*/  LDC.64 R38, c[0x0][0x248] ;  /* 0x00009200ff267b82 */ /* 0x000e220000000a00 */
[----:B------:R-:W-:-:S04]  /*1a70*/  IADD3 R22, P2, R15, R20, RZ ;  /* 0x000000140f167210 */ /* 0x000fc80007f5e0ff */
[----:B------:R-:W-:Y:S02]  /*1a80*/  LEA.HI.X.SX32 R21, R15, R21, 0x1, P2 ;  /* 0x000000150f157211 */ /* 0x000fe400010f0eff */
[C---:B------:R-:W-:Y:S02]  /*1a90*/  LEA R20, P2, R22.reuse, UR6, 0x2 ;  /* 0x0000000616147c11 */ /* 0x040fe4000f8410ff */
[----:B------:R-:W-:Y:S02]  /*1aa0*/  SEL R61, R61, RZ, P6 ;  /* 0x000000ff3d3d7207 */ /* 0x000fe40003000000 */
[----:B------:R-:W-:Y:S02]  /*1ab0*/  LEA.HI.X R21, R22, UR7, R21, 0x2, P2 ;  /* 0x0000000716157c11 */ /* 0x000fe400090f1415 */
[----:B------:R-:W-:Y:S02]  /*1ac0*/  SEL R22, R45, RZ, P6 ;  /* 0x000000ff2d167207 */ /* 0x000fe40003000000 */
[----:B------:R-:W-:-:S03]  /*1ad0*/  ISETP.GT.AND P0, PT, R15, 0x1ff, !P5 ;  /* 0x000001ff0f00780c */ /* 0x000fc60006f04270 */
[----:B------:R-:W-:Y:S01]  /*1ae0*/  FADD R61, R61, -R22 ;  /* 0x800000163d3d7221 */ /* 0x000fe20000000000 */
[----:B------:R-:W-:Y:S02]  /*1af0*/  IMAD.MOV.U32 R48, RZ, RZ, RZ ;  /* 0x000000ffff307224 */ /* 0x000fe400078e00ff */
[----:B------:R-:W-:-:S04]  /*1b00*/  IMAD.WIDE R44, R15, 0x4, R36 ;  /* 0x000000040f2c7825 */ /* 0x000fc800078e0224 */
[----:B------:R-:W-:Y:S01]  /*1b10*/  FMUL R22, R6, R61 ;  /* 0x0000003d06167220 */ /* 0x000fe20000400000 */
[----:B------:R-:W-:Y:S02]  /*1b20*/  HFMA2.MMA R6, -RZ, RZ, 0, 0 ;  /* 0x00000000ff067435 */ /* 0x000fe400000001ff */
[----:B------:R0:W2:Y:S01]  /*1b30*/  @P0 LDG.E.EL R48, desc[UR4][R44.64+-0x800] ;  /* 0xfff800042c300981 */ /* 0x0000a2000c2e1900 */
[----:B------:R-:W-:Y:S01]  /*1b40*/  ISETP.NE.AND P2, PT, R76, RZ, PT ;  /* 0x000000ff4c00720c */ /* 0x000fe20003f45270 */
[----:B------:R-:W-:-:S06]  /*1b50*/  IMAD.MOV.U32 R10, RZ, RZ, RZ ;  /* 0x000000ffff0a7224 */ /* 0x000fcc00078e00ff */
[----:B------:R1:W2:Y:S01]  /*1b60*/  @P0 LDG.E.EL R10, desc[UR4][R20.64+-0x800] ;  /* 0xfff80004140a0981 */ /* 0x0002a2000c2e1900 */
[----:B0-----:R-:W-:-:S05]  /*1b70*/  IMAD.WIDE R44, R77, 0x4, R38 ;  /* 0x000000044d2c7825 */ /* 0x001fca00078e0226 */
[----:B------:R0:W2:Y:S01]  /*1b80*/  @P1 LDG.E.EL R6, desc[UR4][R44.64+-0x800] ;  /* 0xfff800042c061981 */ /* 0x0000a2000c2e1900 */
[----:B-1----:R-:W-:Y:S02]  /*1b90*/  IMAD.MOV.U32 R20, RZ, RZ, RZ ;  /* 0x000000ffff147224 */ /* 0x002fe400078e00ff */
[----:B0-----:R-:W-:-:S05]  /*1ba0*/  IMAD.WIDE R44, R17, 0x4, R38 ;  /* 0x00000004112c7825 */ /* 0x001fca00078e0226 */
[----:B------:R-:W3:Y:S01]  /*1bb0*/  @P2 LDG.E.EL R20, desc[UR4][R44.64+-0x800] ;  /* 0xfff800042c142981 */ /* 0x000ee2000c2e1900 */
[----:B------:R-:W-:Y:S01]  /*1bc0*/  FFMA R21, R64, R40, R75 ;  /* 0x0000002840157223 */ /* 0x000fe2000000004b */
[----:B------:R-:W-:-:S04]  /*1bd0*/  FADD R30, R30, -R41 ;  /* 0x800000291e1e7221 */ /* 0x000fc80000000000 */
[----:B------:R-:W-:Y:S01]  /*1be0*/  FMUL R30, R9, R30 ;  /* 0x0000001e091e7220 */ /* 0x000fe20000400000 */
[----:B------:R-:W-:Y:S01]  /*1bf0*/  IMAD.MOV.U32 R9, RZ, RZ, RZ ;  /* 0x000000ffff097224 */ /* 0x000fe200078e00ff */
[----:B--2---:R-:W-:-:S05]  /*1c00*/  SEL R6, R6, RZ, P1 ;  /* 0x000000ff06067207 */ /* 0x004fca0000800000 */
[----:B------:R-:W-:-:S04]  /*1c10*/  FADD R40, R6, 0.0010000000474974513054 ;  /* 0x3a83126f06287421 */ /* 0x000fc80000000000 */
[----:B------:R0:W1:Y:S01]  /*1c20*/  MUFU.SQRT R61, R40 ;  /* 0x00000028003d7308 */ /* 0x0000620000002000 */
[----:B---3--:R-:W-:Y:S01]  /*1c30*/  SEL R20, R20, RZ, P2 ;  /* 0x000000ff14147207 */ /* 0x008fe20001000000 */
[----:B0-----:R-:W-:-:S04]  /*1c40*/  IMAD.WIDE R40, R29, 0x4, R38 ;  /* 0x000000041d287825 */ /* 0x001fc800078e0226 */
[----:B------:R-:W-:Y:S01]  /*1c50*/  FADD R20, R20, 0.0010000000474974513054 ;  /* 0x3a83126f14147421 */ /* 0x000fe20000000000 */
[----:B------:R0:W2:Y:S03]  /*1c60*/  @P3 LDG.E.EL R9, desc[UR4][R40.64+-0x800] ;  /* 0xfff8000428093981 */ /* 0x0000a6000c2e1900 */
[----:B------:R3:W0:Y:S02]  /*1c70*/  MUFU.SQRT R64, R20 ;  /* 0x0000001400407308 */ /* 0x0006240000002000 */
[----:B---3--:R-:W-:Y:S01]  /*1c80*/  FFMA R20, R32, R30, R43 ;  /* 0x0000001e20147223 */ /* 0x008fe2000000002b */
[----:B------:R-:W-:Y:S01]  /*1c90*/  MOV R30, RZ ;  /* 0x000000ff001e7202 */ /* 0x000fe20000000f00 */
[----:B------:R-:W-:-:S05]  /*1ca0*/  IMAD.WIDE R42, R63, 0x4, R38 ;  /* 0x000000043f2a7825 */ /* 0x000fca00078e0226 */
[----:B------:R3:W4:Y:S01]  /*1cb0*/  @P4 LDG.E.EL R30, desc[UR4][R42.64+-0x800] ;  /* 0xfff800042a1e4981 */ /* 0x000722000c2e1900 */
[----:B------:R-:W-:Y:S02]  /*1cc0*/  SEL R65, R65, RZ, P6 ;  /* 0x000000ff41417207 */ /* 0x000fe40003000000 */
[----:B------:R-:W-:Y:S02]  /*1cd0*/  SEL R70, R70, RZ, P6 ;  /* 0x000000ff46467207 */ /* 0x000fe40003000000 */
[C---:B-1----:R-:W-:Y:S01]  /*1ce0*/  FSETP.GT.AND P6, PT, R61.reuse, 8.50705917302346158658e+37, PT ;  /* 0x7e8000003d00780b */ /* 0x042fe20003fc4000 */
[----:B------:R-:W-:Y:S01]  /*1cf0*/  IMAD.MOV.U32 R6, RZ, RZ, 0x3e800000 ;  /* 0x3e800000ff067424 */ /* 0x000fe200078e00ff */
[----:B------:R-:W-:-:S04]  /*1d00*/  FSETP.GEU.AND P5, PT, R61, 1.175494350822287508e-38, PT ;  /* 0x008000003d00780b */ /* 0x000fc80003fae000 */
[----:B------:R-:W-:Y:S02]  /*1d10*/  FSEL R60, R6, 1, P6 ;  /* 0x3f800000063c7808 */ /* 0x000fe40003000000 */
[----:B------:R-:W-:-:S05]  /*1d20*/  P2R R67, PR, RZ, 0x1 ;  /* 0x00000001ff437803 */ /* 0x000fca0000000000 */
[----:B------:R-:W-:Y:S01]  /*1d30*/  @P6 FMUL R61, R61, 0.25 ;  /* 0x3e8000003d3d6820 */ /* 0x000fe20000400000 */
[C---:B0-----:R-:W-:Y:S02]  /*1d40*/  FSETP.GT.AND P6, PT, R64.reuse, 8.50705917302346158658e+37, PT ;  /* 0x7e8000004000780b */ /* 0x041fe40003fc4000 */
[----:B------:R-:W-:Y:S01]  /*1d50*/  FSETP.GEU.AND P0, PT, R64, 1.175494350822287508e-38, PT ;  /* 0x008000004000780b */ /* 0x000fe20003f0e000 */
[----:B------:R-:W-:Y:S01]  /*1d60*/  FFMA R22, R65, R22, R70 ;  /* 0x0000001641167223 */ /* 0x000fe20000000046 */
[----:B------:R-:W-:-:S09]  /*1d70*/  FSEL R65, R6, 1, P6 ;  /* 0x3f80000006417808 */ /* 0x000fd20003000000 */
[----:B------:R-:W-:Y:S02]  /*1d80*/  @P6 FMUL R64, R64, 0.25 ;  /* 0x3e80000040406820 */ /* 0x000fe40000400000 */
[----:B------:R-:W-:Y:S02]  /*1d90*/  @!P0 FMUL R65, R65, 16777216 ;  /* 0x4b80000041418820 */ /* 0x000fe40000400000 */
[----:B------:R-:W-:Y:S01]  /*1da0*/  @!P0 FMUL R64, R64, 16777216 ;  /* 0x4b80000040408820 */ /* 0x000fe20000400000 */
[----:B------:R-:W-:-:S06]  /*1db0*/  @!P5 FMUL R61, R61, 16777216 ;  /* 0x4b8000003d3dd820 */ /* 0x000fcc0000400000 */
[----:B------:R-:W0:Y:S01]  /*1dc0*/  MUFU.RCP R61, R61 ;  /* 0x0000003d003d7308 */ /* 0x000e220000001000 */
[----:B------:R-:W-:-:S04]  /*1dd0*/  @!P5 FMUL R60, R60, 16777216 ;  /* 0x4b8000003c3cd820 */ /* 0x000fc80000400000 */
[----:B0-----:R-:W-:-:S04]  /*1de0*/  FMUL R41, R61, R60 ;  /* 0x0000003c3d297220 */ /* 0x001fc80000400000 */
[----:B------:R-:W-:Y:S02]  /*1df0*/  FMUL R74, R74, R41 ;  /* 0x000000294a4a7220 */ /* 0x000fe40000400000 */
[----:B------:R-:W0:Y:S01]  /*1e00*/  LDC.64 R40, c[0x0][0x250] ;  /* 0x00009400ff287b82 */ /* 0x000e220000000a00 */
[----:B------:R-:W1:Y:S01]  /*1e10*/  MUFU.RCP R64, R64 ;  /* 0x0000004000407308 */ /* 0x000e620000001000 */
[----:B---3--:R-:W-:Y:S01]  /*1e20*/  IMAD.WIDE R42, R19, 0x4, R38 ;  /* 0x00000004132a7825 */ /* 0x008fe200078e0226 */
[----:B------:R-:W-:-:S03]  /*1e30*/  HFMA2.MMA R75, -RZ, RZ, 0, 0 ;  /* 0x00000000ff4b7435 */ /* 0x000fc600000001ff */
[----:B------:R-:W-:-:S04]  /*1e40*/  IMAD.WIDE R60, R16, 0x4, R38 ;  /* 0x00000004103c7825 */ /* 0x000fc800078e0226 */
[----:B-1----:R-:W-:-:S04]  /*1e50*/  FMUL R68, R64, R65 ;  /* 0x0000004140447220 */ /* 0x002fc80000400000 */
[----:B------:R-:W-:Y:S01]  /*1e60*/  FMUL R69, R69, R68 ;  /* 0x0000004445457220 */ /* 0x000fe20000400000 */
[----:B------:R-:W-:Y:S02]  /*1e70*/  IMAD.MOV.U32 R68, RZ, RZ, RZ ;  /* 0x000000ffff447224 */ /* 0x000fe400078e00ff */
[----:B------:R-:W-:Y:S02]  /*1e80*/  IMAD.MOV.U32 R72, RZ, RZ, RZ ;  /* 0x000000ffff487224 */ /* 0x000fe400078e00ff */
[----:B0-----:R-:W-:-:S05]  /*1e90*/  IMAD.WIDE R64, R17, 0x4, R40 ;  /* 0x0000000411407825 */ /* 0x001fca00078e0228 */
[----:B------:R0:W3:Y:S02]  /*1ea0*/  @P2 LDG.E.EL R72, desc[UR4][R64.64+-0x800] ;  /* 0xfff8000440482981 */ /* 0x0000e4000c2e1900 */
[----:B0-----:R-:W-:Y:S02]  /*1eb0*/  CS2R R64, SRZ ;  /* 0x0000000000407805 */ /* 0x001fe4000001ff00 */
[----:B--2---:R-:W-:-:S05]  /*1ec0*/  SEL R9, R9, RZ, P3 ;  /* 0x000000ff09097207 */ /* 0x004fca0001800000 */
[----:B------:R-:W-:-:S04]  /*1ed0*/  FADD R44, R9, 0.0010000000474974513054 ;  /* 0x3a83126f092c7421 */ /* 0x000fc80000000000 */
[----:B------:R-:W0:Y:S01]  /*1ee0*/  MUFU.SQRT R45, R44 ;  /* 0x0000002c002d7308 */ /* 0x000e220000002000 */
[----:B----4-:R-:W-:-:S05]  /*1ef0*/  SEL R30, R30, RZ, P4 ;  /* 0x000000ff1e1e7207 */ /* 0x010fca0002000000 */
[----:B------:R-:W-:Y:S01]  /*1f00*/  FADD R30, R30, 0.0010000000474974513054 ;  /* 0x3a83126f1e1e7421 */ /* 0x000fe20000000000 */
[----:B0-----:R-:W-:-:S03]  /*1f10*/  FSETP.GT.AND P0, PT, R45, 8.50705917302346158658e+37, PT ;  /* 0x7e8000002d00780b */ /* 0x001fc60003f04000 */
[----:B------:R-:W0:Y:S01]  /*1f20*/  MUFU.SQRT R32, R30 ;  /* 0x0000001e00207308 */ /* 0x000e220000002000 */
[----:B------:R-:W-:Y:S02]  /*1f30*/  FSETP.GEU.AND P6, PT, R45, 1.175494350822287508e-38, PT ;  /* 0x008000002d00780b */ /* 0x000fe40003fce000 */
[----:B------:R-:W-:-:S07]  /*1f40*/  FSEL R9, R6, 1, P0 ;  /* 0x3f80000006097808 */ /* 0x000fce0000000000 */
[----:B------:R-:W-:Y:S01]  /*1f50*/  @P0 FMUL R45, R45, 0.25 ;  /* 0x3e8000002d2d0820 */ /* 0x000fe20000400000 */
[C---:B0-----:R-:W-:Y:S02]  /*1f60*/  FSETP.GT.AND P0, PT, R32.reuse, 8.50705917302346158658e+37, PT ;  /* 0x7e8000002000780b */ /* 0x041fe40003f04000 */
[----:B------:R-:W-:Y:S02]  /*1f70*/  FSETP.GEU.AND P5, PT, R32, 1.175494350822287508e-38, PT ;  /* 0x008000002000780b */ /* 0x000fe40003fae000 */
[----:B------:R-:W-:Y:S01]  /*1f80*/  FSEL R73, R6, 1, P0 ;  /* 0x3f80000006497808 */ /* 0x000fe20000000000 */
[----:B------:R-:W-:-:S08]  /*1f90*/  @!P6 FMUL R45, R45, 16777216 ;  /* 0x4b8000002d2de820 */ /* 0x000fd00000400000 */
[----:B------:R-:W-:Y:S02]  /*1fa0*/  @P0 FMUL R32, R32, 0.25 ;  /* 0x3e80000020200820 */ /* 0x000fe40000400000 */
[----:B------:R-:W-:Y:S02]  /*1fb0*/  @!P5 FMUL R73, R73, 16777216 ;  /* 0x4b8000004949d820 */ /* 0x000fe40000400000 */
[----:B------:R-:W-:Y:S01]  /*1fc0*/  @!P5 FMUL R32, R32, 16777216 ;  /* 0x4b8000002020d820 */ /* 0x000fe20000400000 */
[----:B------:R-:W-:Y:S02]  /*1fd0*/  ISETP.NE.AND P5, PT, R0, RZ, PT ;  /* 0x000000ff0000720c */ /* 0x000fe40003fa5270 */
[----:B------:R-:W0:Y:S01]  /*1fe0*/  MUFU.RCP R0, R45 ;  /* 0x0000002d00007308 */ /* 0x000e220000001000 */
[----:B------:R-:W-:Y:S01]  /*1ff0*/  @!P6 FMUL R9, R9, 16777216 ;  /* 0x4b8000000909e820 */ /* 0x000fe20000400000 */
[----:B------:R-:W-:Y:S01]  /*2000*/  ISETP.NE.AND P6, PT, R25, RZ, PT ;  /* 0x000000ff1900720c */ /* 0x000fe20003fc5270 */
[----:B------:R-:W-:-:S02]  /*2010*/  IMAD.MOV.U32 R25, RZ, RZ, RZ ;  /* 0x000000ffff197224 */ /* 0x000fc400078e00ff */
[----:B0-----:R-:W-:Y:S01]  /*2020*/  FMUL R9, R0, R9 ;  /* 0x0000000900097220 */ /* 0x001fe20000400000 */
[----:B------:R-:W-:Y:S01]  /*2030*/  IMAD.MOV.U32 R0, RZ, RZ, RZ ;  /* 0x000000ffff007224 */ /* 0x000fe200078e00ff */
[----:B------:R-:W-:-:S08]  /*2040*/  ISETP.NE.AND P0, PT, R67, RZ, PT ;  /* 0x000000ff4300720c */ /* 0x000fd00003f05270 */
[----:B------:R-:W2:Y:S04]  /*2050*/  @P6 LDG.E.EL R25, desc[UR4][R60.64+-0x800] ;  /* 0xfff800043c196981 */ /* 0x000ea8000c2e1900 */
[----:B------:R0:W4:Y:S02]  /*2060*/  @P5 LDG.E.EL R0, desc[UR4][R42.64+-0x800] ;  /* 0xfff800042a005981 */ /* 0x000124000c2e1900 */
[----:B0-----:R-:W-:-:S05]  /*2070*/  IMAD.WIDE R42, R77, 0x4, R40 ;  /* 0x000000044d2a7825 */ /* 0x001fca00078e0228 */
[----:B------:R0:W2:Y:S01]  /*2080*/  @P1 LDG.E.EL R75, desc[UR4][R42.64+-0x800] ;  /* 0xfff800042a4b1981 */ /* 0x0000a2000c2e1900 */
[----:B------:R-:W-:Y:S01]  /*2090*/  CS2R R60, SRZ ;  /* 0x00000000003c7805 */ /* 0x000fe2000001ff00 */
[----:B0-----:R-:W-:-:S05]  /*20a0*/  IMAD.WIDE R42, R29, 0x4, R40 ;  /* 0x000000041d2a7825 */ /* 0x001fca00078e0228 */
[----:B------:R0:W3:Y:S02]  /*20b0*/  @P3 LDG.E.EL R68, desc[UR4][R42.64+-0x800] ;  /* 0xfff800042a443981 */ /* 0x0000e4000c2e1900 */
[----:B0-----:R-:W-:-:S05]  /*20c0*/  IMAD.WIDE R42, R19, 0x4, R40 ;  /* 0x00000004132a7825 */ /* 0x001fca00078e0228 */
[----:B------:R0:W3:Y:S01]  /*20d0*/  @P5 LDG.E.EL R61, desc[UR4][R42.64+-0x800] ;  /* 0xfff800042a3d5981 */ /* 0x0000e2000c2e1900 */
[----:B------:R-:W1:Y:S01]  /*20e0*/  MUFU.RCP R32, R32 ;  /* 0x0000002000207308 */ /* 0x000e620000001000 */
[----:B0-----:R-:W-:-:S05]  /*20f0*/  IMAD.WIDE R42, R15, 0x4, R40 ;  /* 0x000000040f2a7825 */ /* 0x001fca00078e0228 */
[----:B------:R0:W3:Y:S01]  /*2100*/  @P0 LDG.E.EL R65, desc[UR4][R42.64+-0x800] ;  /* 0xfff800042a410981 */ /* 0x0000e2000c2e1900 */
[----:B------:R-:W-:Y:S02]  /*2110*/  IMAD.MOV.U32 R30, RZ, RZ, RZ ;  /* 0x000000ffff1e7224 */ /* 0x000fe400078e00ff */
[----:B------:R-:W-:-:S04]  /*2120*/  IMAD.WIDE R44, R15, 0x4, R38 ;  /* 0x000000040f2c7825 */ /* 0x000fc800078e0226 */
[----:B------:R-:W-:Y:S01]  /*2130*/  IMAD.MOV.U32 R67, RZ, RZ, RZ ;  /* 0x000000ffff437224 */ /* 0x000fe200078e00ff */
[----:B------:R5:W3:Y:S01]  /*2140*/  @P0 LDG.E.EL R30, desc[UR4][R44.64+-0x800] ;  /* 0xfff800042c1e0981 */ /* 0x000ae2000c2e1900 */
[----:B0-----:R-:W0:Y:S01]  /*2150*/  LDC.64 R42, c[0x0][0x258] ;  /* 0x00009600ff2a7b82 */ /* 0x001e220000000a00 */
[----:B-1----:R-:W-:Y:S01]  /*2160*/  FMUL R73, R32, R73 ;  /* 0x0000004920497220 */ /* 0x002fe20000400000 */
[----:B------:R-:W-:Y:S01]  /*2170*/  MOV R32, RZ ;  /* 0x000000ff00207202 */ /* 0x000fe20000000f00 */
[----:B-----5:R-:W-:-:S05]  /*2180*/  IMAD.WIDE R44, R63, 0x4, R40 ;  /* 0x000000043f2c7825 */ /* 0x020fca00078e0228 */
[----:B------:R1:W5:Y:S01]  /*2190*/  @P4 LDG.E.EL R67, desc[UR4][R44.64+-0x800] ;  /* 0xfff800042c434981 */ /* 0x000362000c2e1900 */
[----:B------:R-:W-:Y:S01]  /*21a0*/  FMUL R62, R62, R9 ;  /* 0x000000093e3e7220 */ /* 0x000fe20000400000 */
[----:B------:R-:W-:Y:S02]  /*21b0*/  IMAD.MOV.U32 R9, RZ, RZ, RZ ;  /* 0x000000ffff097224 */ /* 0x000fe400078e00ff */
[----:B-1----:R-:W-:-:S05]  /*21c0*/  IMAD.WIDE R44, R16, 0x4, R40 ;  /* 0x00000004102c7825 */ /* 0x002fca00078e0228 */
[----:B------:R0:W3:Y:S02]  /*21d0*/  @P6 LDG.E.EL R32, desc[UR4][R44.64+-0x800] ;  /* 0xfff800042c206981 */ /* 0x0000e4000c2e1900 */
[----:B0-----:R-:W-:-:S05]  /*21e0*/  IMAD.WIDE R44, R77, 0x4, R42 ;  /* 0x000000044d2c7825 */ /* 0x001fca00078e022a */
[----:B------:R0:W3:Y:S01]  /*21f0*/  @P1 LDG.E.EL R9, desc[UR4][R44.64+-0x800] ;  /* 0xfff800042c091981 */ /* 0x0000e2000c2e1900 */
[----:B------:R-:W-:Y:S02]  /*2200*/  IMAD.MOV.U32 R70, RZ, RZ, RZ ;  /* 0x000000ffff467224 */ /* 0x000fe400078e00ff */
[----:B0-----:R-:W-:-:S05]  /*2210*/  IMAD.WIDE R44, R17, 0x4, R42 ;  /* 0x00000004112c7825 */ /* 0x001fca00078e022a */
[----:B------:R0:W4:Y:S02]  /*2220*/  @P2 LDG.E.EL R70, desc[UR4][R44.64+-0x800] ;  /* 0xfff800042c462981 */ /* 0x000124000c2e1900 */
[----:B0-----:R-:W-:-:S05]  /*2230*/  IMAD.WIDE R44, R29, 0x4, R42 ;  /* 0x000000041d2c7825 */ /* 0x001fca00078e022a */
[----:B------:R0:W4:Y:S01]  /*2240*/  @P3 LDG.E.EL R64, desc[UR4][R44.64+-0x800] ;  /* 0xfff800042c403981 */ /* 0x000122000c2e1900 */
[----:B------:R-:W-:Y:S01]  /*2250*/  HFMA2.MMA R76, -RZ, RZ, 0, 0 ;  /* 0x00000000ff4c7435 */ /* 0x000fe200000001ff */
[----:B0-----:R-:W-:-:S05]  /*2260*/  IMAD.WIDE R44, R63, 0x4, R42 ;  /* 0x000000043f2c7825 */ /* 0x001fca00078e022a */
[----:B------:R0:W4:Y:S01]  /*2270*/  @P4 LDG.E.EL R60, desc[UR4][R44.64+-0x800] ;  /* 0xfff800042c3c4981 */ /* 0x000122000c2e1900 */
[----:B------:R-:W-:Y:S01]  /*2280*/  FMUL R58, R58, R73 ;  /* 0x000000493a3a7220 */ /* 0x000fe20000400000 */
[----:B0-----:R-:W-:Y:S01]  /*2290*/  IMAD.WIDE R44, R19, 0x4, R42 ;  /* 0x00000004132c7825 */ /* 0x001fe200078e022a */
[----:B--2---:R-:W-:Y:S02]  /*22a0*/  SEL R75, R75, RZ, P1 ;  /* 0x000000ff4b4b7207 */ /* 0x004fe40000800000 */
[----:B---3--:R-:W-:Y:S02]  /*22b0*/  SEL R9, R9, RZ, P1 ;  /* 0x000000ff09097207 */ /* 0x008fe40000800000 */
[----:B------:R-:W-:Y:S01]  /*22c0*/  ISETP.GE.AND P1, PT, R17, 0x200, PT ;  /* 0x000002001100780c */ /* 0x000fe20003f26270 */
[----:B------:R-:W-:-:S06]  /*22d0*/  IMAD.MOV.U32 R17, RZ, RZ, RZ ;  /* 0x000000ffff117224 */ /* 0x000fcc00078e00ff */
[----:B------:R0:W2:Y:S01]  /*22e0*/  @P5 LDG.E.EL R17, desc[UR4][R44.64+-0x800] ;  /* 0xfff800042c115981 */ /* 0x0000a2000c2e1900 */
[----:B------:R-:W-:Y:S02]  /*22f0*/  P2R R73, PR, RZ, 0x2 ;  /* 0x00000002ff497803 */ /* 0x000fe40000000000 */
[----:B------:R-:W-:Y:S01]  /*2300*/  ISETP.GE.AND P1, PT, R77, 0x200, PT ;  /* 0x000002004d00780c */ /* 0x000fe20003f26270 */
[----:B------:R-:W-:Y:S02]  /*2310*/  IMAD.MOV.U32 R77, RZ, RZ, RZ ;  /* 0x000000ffff4d7224 */ /* 0x000fe400078e00ff */
[----:B0-----:R-:W-:-:S05]  /*2320*/  IMAD.WIDE R44, R16, 0x4, R42 ;  /* 0x00000004102c7825 */ /* 0x001fca00078e022a */
[----:B------:R0:W3:Y:S02]  /*2330*/  @P6 LDG.E.EL R76, desc[UR4][R44.64+-0x800] ;  /* 0xfff800042c4c6981 */ /* 0x0000e4000c2e1900 */
[----:B0-----:R-:W-:-:S05]  /*2340*/  IMAD.WIDE R44, R15, 0x4, R42 ;  /* 0x000000040f2c7825 */ /* 0x001fca00078e022a */
[----:B------:R0:W2:Y:S01]  /*2350*/  @P0 LDG.E.EL R77, desc[UR4][R44.64+-0x800] ;  /* 0xfff800042c4d0981 */ /* 0x0000a2000c2e1900 */
[----:B------:R-:W-:Y:S01]  /*2360*/  @P1 FFMA R20, R74, R75, R9 ;  /* 0x0000004b4a141223 */ /* 0x000fe20000000009 */
[----:B------:R-:W-:Y:S02]  /*2370*/  ISETP.NE.AND P1, PT, R73, RZ, PT ;  /* 0x000000ff4900720c */ /* 0x000fe40003f25270 */
[----:B------:R-:W-:Y:S02]  /*2380*/  SEL R72, R72, RZ, P2 ;  /* 0x000000ff48487207 */ /* 0x000fe40001000000 */
[----:B----4-:R-:W-:Y:S02]  /*2390*/  SEL R70, R70, RZ, P2 ;  /* 0x000000ff46467207 */ /* 0x010fe40001000000 */
[----:B------:R-:W-:Y:S02]  /*23a0*/  SHF.R.S32.HI R9, RZ, 0x1f, R59 ;  /* 0x0000001fff097819 */ /* 0x000fe4000001143b */
[----:B-----5:R-:W-:-:S05]  /*23b0*/  SEL R67, R67, RZ, P4 ;  /* 0x000000ff43437207 */ /* 0x020fca0002000000 */
[----:B------:R-:W-:Y:S01]  /*23c0*/  @P1 FFMA R21, R69, R72, R70 ;  /* 0x0000004845151223 */ /* 0x000fe20000000046 */
[----:B------:R-:W-:Y:S02]  /*23d0*/  IADD3 R70, P1, R14, R59, RZ ;  /* 0x0000003b0e467210 */ /* 0x000fe40007f3e0ff */
[----:B0-----:R-:W-:Y:S02]  /*23e0*/  SEL R45, R60, RZ, P4 ;  /* 0x000000ff3c2d7207 */ /* 0x001fe40002000000 */
[----:B------:R-:W-:Y:S02]  /*23f0*/  LEA.HI.X.SX32 R9, R14, R9, 0x1, P1 ;  /* 0x000000090e097211 */ /* 0x000fe400008f0eff */
[----:B------:R-:W-:Y:S02]  /*2400*/  ISETP.NE.AND P4, PT, R7, RZ, PT ;  /* 0x000000ff0700720c */ /* 0x000fe40003f85270 */
[----:B------:R-:W-:Y:S02]  /*2410*/  ISETP.NE.AND P1, PT, R8, RZ, PT ;  /* 0x000000ff0800720c */ /* 0x000fe40003f25270 */
[----:B------:R-:W-:-:S02]  /*2420*/  SEL R59, R68, RZ, P3 ;  /* 0x000000ff443b7207 */ /* 0x000fc40001800000 */
[----:B------:R-:W-:Y:S02]  /*2430*/  SEL R69, R64, RZ, P3 ;  /* 0x000000ff40457207 */ /* 0x000fe40001800000 */
[----:B------:R-:W-:Y:S02]  /*2440*/  ISETP.NE.AND P3, PT, R47, RZ, PT ;  /* 0x000000ff2f00720c */ /* 0x000fe40003f65270 */
[----:B------:R-:W-:Y:S02]  /*2450*/  SEL R8, R11, RZ, P4 ;  /* 0x000000ff0b087207 */ /* 0x000fe40002000000 */
[----:B------:R-:W-:Y:S02]  /*2460*/  ISETP.NE.AND P2, PT, R71, RZ, PT ;  /* 0x000000ff4700720c */ /* 0x000fe40003f45270 */
[----:B------:R-:W-:Y:S02]  /*2470*/  SEL R11, R35, RZ, P1 ;  /* 0x000000ff230b7207 */ /* 0x000fe40000800000 */
[----:B------:R-:W-:-:S02]  /*2480*/  SEL R35, R24, RZ, P1 ;  /* 0x000000ff18237207 */ /* 0x000fc40000800000 */
[----:B------:R-:W-:Y:S02]  /*2490*/  SEL R24, R0, RZ, P5 ;  /* 0x000000ff00187207 */ /* 0x000fe40002800000 */
[----:B------:R-:W-:Y:S02]  /*24a0*/  SEL R71, R2, RZ, P3 ;  /* 0x000000ff02477207 */ /* 0x000fe40001800000 */
[----:B------:R-:W-:Y:S02]  /*24b0*/  SEL R2, R33, RZ, P3 ;  /* 0x000000ff21027207 */ /* 0x000fe40001800000 */
[----:B------:R-:W-:Y:S02]  /*24c0*/  SEL R4, R4, RZ, P2 ;  /* 0x000000ff04047207 */ /* 0x000fe40001000000 */
[----:B------:R-:W-:Y:S02]  /*24d0*/  SEL R51, R51, RZ, P2 ;  /* 0x000000ff33337207 */ /* 0x000fe40001000000 */
[----:B------:R-:W-:-:S02]  /*24e0*/  SEL R27, R27, RZ, P2 ;  /* 0x000000ff1b1b7207 */ /* 0x000fc40001000000 */
[----:B------:R-:W-:Y:S02]  /*24f0*/  SEL R57, R57, RZ, P2 ;  /* 0x000000ff39397207 */ /* 0x000fe40001000000 */
[----:B------:R-:W-:Y:S02]  /*2500*/  SEL R54, R54, RZ, P2 ;  /* 0x000000ff36367207 */ /* 0x000fe40001000000 */
[----:B------:R-:W-:Y:S02]  /*2510*/  SEL R33, R26, RZ, P3 ;  /* 0x000000ff1a217207 */ /* 0x000fe40001800000 */
[----:B------:R-:W-:Y:S02]  /*2520*/  ISETP.GE.AND P2, PT, R29, 0x200, PT ;  /* 0x000002001d00780c */ /* 0x000fe40003f46270 */
[----:B------:R-:W-:Y:S02]  /*2530*/  SEL R48, R48, RZ, P0 ;  /* 0x000000ff30307207 */ /* 0x000fe40000000000 */
[----:B------:R-:W-:Y:S01]  /*2540*/  SEL R44, R30, RZ, P0 ;  /* 0x000000ff1e2c7207 */ /* 0x000fe20000000000 */
[----:B------:R-:W-:Y:S01]  /*2550*/  FADD R30, R24, 0.0010000000474974513054 ;  /* 0x3a83126f181e7421 */ /* 0x000fe20000000000 */
[----:B------:R-:W-:-:S02]  /*2560*/  SEL R65, R65, RZ, P0 ;  /* 0x000000ff41417207 */ /* 0x000fc40000000000 */
[----:B------:R-:W-:Y:S02]  /*2570*/  SEL R29, R10, RZ, P0 ;  /* 0x000000ff0a1d7207 */ /* 0x000fe40000000000 */
[----:B------:R-:W-:Y:S01]  /*2580*/  MUFU.SQRT R10, R30 ;  /* 0x0000001e000a7308 */ /* 0x000fe20000002000 */
[----:B------:R-:W-:Y:S02]  /*2590*/  SEL R47, R28, RZ, P4 ;  /* 0x000000ff1c2f7207 */ /* 0x000fe40002000000 */
[----:B------:R-:W-:Y:S01]  /*25a0*/  SEL R28, R25, RZ, P6 ;  /* 0x000000ff191c7207 */ /* 0x000fe20003000000 */
[----:B------:R-:W-:Y:S01]  /*25b0*/  @P2 FFMA R22, R62, R59, R69 ;  /* 0x0000003b3e162223 */ /* 0x000fe20000000045 */
[----:B------:R-:W-:Y:S01]  /*25c0*/  FADD R59, R44, 0.0010000000474974513054 ;  /* 0x3a83126f2c3b7421 */ /* 0x000fe20000000000 */
[----:B------:R-:W-:Y:S02]  /*25d0*/  SEL R55, R55, RZ, P5 ;  /* 0x000000ff37377207 */ /* 0x000fe40002800000 */
[----:B------:R-:W-:-:S02]  /*25e0*/  SEL R61, R61, RZ, P5 ;  /* 0x000000ff3d3d7207 */ /* 0x000fc40002800000 */
[----:B------:R-:W-:Y:S01]  /*25f0*/  SEL R18, R18, RZ, P5 ;  /* 0x000000ff12127207 */ /* 0x000fe20002800000 */
[----:B------:R-:W0:Y:S01]  /*2600*/  MUFU.SQRT R44, R59 ;  /* 0x0000003b002c7308 */ /* 0x000e220000002000 */
[----:B------:R-:W-:Y:S02]  /*2610*/  SEL R7, R66, RZ, P4 ;  /* 0x000000ff42077207 */ /* 0x000fe40002000000 */
[----:B------:R-:W-:Y:S02]  /*2620*/  SEL R52, R52, RZ, P4 ;  /* 0x000000ff34347207 */ /* 0x000fe40002000000 */
[----:B------:R-:W-:Y:S02]  /*2630*/  SEL R31, R31, RZ, P4 ;  /* 0x000000ff1f1f7207 */ /* 0x000fe40002000000 */
[----:B------:R-:W-:Y:S02]  /*2640*/  ISETP.GE.AND P2, PT, R13, 0x1ea00, PT ;  /* 0x0001ea000d00780c */ /* 0x000fe40003f46270 */
[----:B------:R-:W-:-:S02]  /*2650*/  SEL R34, R34, RZ, P3 ;  /* 0x000000ff22227207 */ /* 0x000fc40001800000 */
[----:B------:R-:W-:Y:S02]  /*2660*/  SEL R50, R50, RZ, P3 ;  /* 0x000000ff32327207 */ /* 0x000fe40001800000 */
[----:B0-----:R-:W-:Y:S01]  /*2670*/  FSETP.GEU.AND P3, PT, R44, 1.175494350822287508e-38, PT ;  /* 0x008000002c00780b */ /* 0x001fe20003f6e000 */
[----:B------:R-:W-:Y:S01]  /*2680*/  IMAD.WIDE R38, R14, 0x4, R38 ;  /* 0x000000040e267825 */ /* 0x000fe200078e0226 */
[----:B--2---:R-:W-:Y:S02]  /*2690*/  SEL R26, R77, RZ, P0 ;  /* 0x000000ff4d1a7207 */ /* 0x004fe40000000000 */
[----:B------:R-:W-:-:S13]  /*26a0*/  ISETP.GE.AND P0, PT, R63, 0x200, PT ;  /* 0x000002003f00780c */ /* 0x000fda0003f06270 */
[----:B------:R-:W-:Y:S01]  /*26b0*/  @P0 FFMA R23, R58, R67, R45 ;  /* 0x000000433a170223 */ /* 0x000fe2000000002d */
[----:B------:R-:W-:Y:S01]  /*26c0*/  LEA R24, P0, R70, UR6, 0x2 ;  /* 0x0000000646187c11 */ /* 0x000fe2000f8010ff */
[----:B------:R-:W-:-:S03]  /*26d0*/  FADD R58, R28, 0.0010000000474974513054 ;  /* 0x3a83126f1c3a7421 */ /* 0x000fc60000000000 */
[----:B------:R-:W-:Y:S01]  /*26e0*/  LEA.HI.X R25, R70, UR7, R9, 0x2, P0 ;  /* 0x0000000746197c11 */ /* 0x000fe200080f1409 */
[----:B------:R-:W0:Y:S01]  /*26f0*/  MUFU.SQRT R45, R58 ;  /* 0x0000003a002d7308 */ /* 0x000e220000002000 */
[C---:B------:R-:W-:Y:S02]  /*2700*/  FSETP.GT.AND P0, PT, R10.reuse, 8.50705917302346158658e+37, PT ;  /* 0x7e8000000a00780b */ /* 0x040fe40003f04000 */
[----:B------:R-:W-:Y:S02]  /*2710*/  SEL R0, R17, RZ, P5 ;  /* 0x000000ff11007207 */ /* 0x000fe40002800000 */
[----:B------:R-:W-:Y:S02]  /*2720*/  FSETP.GEU.AND P5, PT, R10, 1.175494350822287508e-38, PT ;  /* 0x008000000a00780b */ /* 0x000fe40003fae000 */
[----:B------:R-:W-:-:S07]  /*2730*/  FSEL R9, R6, 1, P0 ;  /* 0x3f80000006097808 */ /* 0x000fce0000000000 */
[----:B------:R-:W-:Y:S01]  /*2740*/  @P0 FMUL R10, R10, 0.25 ;  /* 0x3e8000000a0a0820 */ /* 0x000fe20000400000 */
[C---:B0-----:R-:W-:Y:S02]  /*2750*/  FSETP.GT.AND P0, PT, R45.reuse, 8.50705917302346158658e+37, PT ;  /* 0x7e8000002d00780b */ /* 0x041fe40003f04000 */
[----:B------:R-:W-:Y:S02]  /*2760*/  FSETP.GEU.AND P4, PT, R45, 1.175494350822287508e-38, PT ;  /* 0x008000002d00780b */ /* 0x000fe40003f8e000 */
[----:B------:R-:W-:-:S09]  /*2770*/  FSEL R30, R6, 1, P0 ;  /* 0x3f800000061e7808 */ /* 0x000fd20000000000 */
[----:B------:R-:W-:Y:S01]  /*2780*/  @P0 FMUL R45, R45, 0.25 ;  /* 0x3e8000002d2d0820 */ /* 0x000fe20000400000 */
[----:B------:R-:W-:-:S04]  /*2790*/  FSETP.GT.AND P0, PT, R44, 8.50705917302346158658e+37, PT ;  /* 0x7e8000002c00780b */ /* 0x000fc80003f04000 */
[----:B------:R-:W-:Y:S01]  /*27a0*/  FSEL R28, R6, 1, P0 ;  /* 0x3f800000061c7808 */ /* 0x000fe20000000000 */
[----:B------:R-:W-:-:S08]  /*27b0*/  IMAD.MOV.U32 R58, RZ, RZ, RZ ;  /* 0x000000ffff3a7224 */ /* 0x000fd000078e00ff */
[----:B------:R-:W-:Y:S01]  /*27c0*/  @P0 FMUL R44, R44, 0.25 ;  /* 0x3e8000002c2c0820 */ /* 0x000fe20000400000 */
[----:B------:R-:W-:-:S13]  /*27d0*/  ISETP.GT.AND P0, PT, R14, 0x1ff, !P2 ;  /* 0x000001ff0e00780c */ /* 0x000fda0005704270 */
[----:B------:R0:W2:Y:S01]  /*27e0*/  @P0 LDG.E.EL R58, desc[UR4][R38.64+-0x800] ;  /* 0xfff80004263a0981 */ /* 0x0000a2000c2e1900 */
[----:B------:R-:W-:Y:S01]  /*27f0*/  FADD R31, R31, 9.9999997473787516356e-06 ;  /* 0x3727c5ac1f1f7421 */ /* 0x000fe20000000000 */
[----:B------:R-:W-:Y:S02]  /*2800*/  SEL R3, R3, RZ, P1 ;  /* 0x000000ff03037207 */ /* 0x000fe40000800000 */
[----:B------:R-:W-:Y:S01]  /*2810*/  SEL R56, R56, RZ, P1 ;  /* 0x000000ff38387207 */ /* 0x000fe20000800000 */
[----:B------:R-:W-:Y:S01]  /*2820*/  MUFU.SQRT R59, R31 ;  /* 0x0000001f003b7308 */ /* 0x000fe20000002000 */
[----:B------:R-:W-:Y:S01]  /*2830*/  SEL R46, R46, RZ, P1 ;  /* 0x000000ff2e2e7207 */ /* 0x000fe20000800000 */
[----:B------:R-:W-:Y:S01]  /*2840*/  FADD R2, R2, 9.9999997473787516356e-06 ;  /* 0x3727c5ac02027421 */ /* 0x000fe20000000000 */
[----:B------:R-:W-:-:S05]  /*2850*/  FADD R11, R11, 9.9999997473787516356e-06 ;  /* 0x3727c5ac0b0b7421 */ /* 0x000fca0000000000 */
[----:B0-----:R-:W-:Y:S01]  /*2860*/  MUFU.SQRT R38, R2 ;  /* 0x0000000200267308 */ /* 0x001fe20000002000 */
[----:B------:R-:W-:-:S07]  /*2870*/  FADD R27, R27, 9.9999997473787516356e-06 ;  /* 0x3727c5ac1b1b7421 */ /* 0x000fce0000000000 */
[----:B------:R-:W0:Y:S01]  /*2880*/  MUFU.SQRT R39, R11 ;  /* 0x0000000b00277308 */ /* 0x000e220000002000 */
[----:B------:R-:W-:Y:S02]  /*2890*/  P2R R66, PR, RZ, 0x1 ;  /* 0x00000001ff427803 */ /* 0x000fe40000000000 */
[----:B------:R-:W-:-:S05]  /*28a0*/  SEL R53, R53, RZ, P6 ;  /* 0x000000ff35357207 */ /* 0x000fca0003000000 */
[----:B------:R-:W1:Y:S01]  /*28b0*/  MUFU.SQRT R2, R27 ;  /* 0x0000001b00027308 */ /* 0x000e620000002000 */
[----:B------:R-:W-:Y:S02]  /*28c0*/  SEL R32, R32, RZ, P6 ;  /* 0x000000ff20207207 */ /* 0x000fe40003000000 */
[----:B---3--:R-:W-:Y:S02]  /*28d0*/  SEL R17, R76, RZ, P6 ;  /* 0x000000ff4c117207 */ /* 0x008fe40003000000 */
[----:B------:R-:W-:Y:S02]  /*28e0*/  SEL R12, R12, RZ, P6 ;  /* 0x000000ff0c0c7207 */ /* 0x000fe40003000000 */
[----:B0-----:R-:W-:Y:S02]  /*28f0*/  FSETP.GT.AND P6, PT, R39, 8.50705917302346158658e+37, PT ;  /* 0x7e8000002700780b */ /* 0x001fe40003fc4000 */
[----:B------:R-:W-:Y:S02]  /*2900*/  P2R R64, PR, RZ, 0x20 ;  /* 0x00000020ff407803 */ /* 0x000fe40000000000 */
[----:B------:R-:W-:-:S02]  /*2910*/  FSEL R62, R49, 1, P6 ;  /* 0x3f800000313e7808 */ /* 0x000fc40003000000 */
[----:B-1----:R-:W-:Y:S01]  /*2920*/  FSETP.GT.AND P5, PT, R2, 8.50705917302346158658e+37, PT ;  /* 0x7e8000000200780b */ /* 0x002fe20003fa4000 */
[----:B------:R-:W-:Y:S01]  /*2930*/  FADD R51, R4, -R51 ;  /* 0x8000003304337221 */ /* 0x000fe20000000000 */
[----:B------:R-:W-:-:S04]  /*2940*/  IMAD.WIDE R36, R14, 0x4, R36 ;  /* 0x000000040e247825 */ /* 0x000fc800078e0224 */
[----:B------:R-:W-:-:S04]  /*2950*/  IMAD.WIDE R40, R14, 0x4, R40 ;  /* 0x000000040e287825 */ /* 0x000fc800078e0228 */
[----:B------:R-:W-:Y:S01]  /*2960*/  IMAD.WIDE R42, R14, 0x4, R42 ;  /* 0x000000040e2a7825 */ /* 0x000fe200078e022a */
[----:B--2---:R-:W-:-:S05]  /*2970*/  SEL R58, R58, RZ, P0 ;  /* 0x000000ff3a3a7207 */ /* 0x004fca0000000000 */
[----:B------:R-:W-:-:S04]  /*2980*/  FADD R60, R58, 0.0010000000474974513054 ;  /* 0x3a83126f3a3c7421 */ /* 0x000fc80000000000 */
[----:B------:R-:W0:Y:S02]  /*2990*/  MUFU.SQRT R58, R60 ;  /* 0x0000003c003a7308 */ /* 0x000e240000002000 */
[C---:B0-----:R-:W-:Y:S02]  /*29a0*/  FSETP.GT.AND P1, PT, R58.reuse, 8.50705917302346158658e+37, PT ;  /* 0x7e8000003a00780b */ /* 0x041fe40003f24000 */
[----:B------:R-:W-:Y:S02]  /*29b0*/  FSETP.GEU.AND P2, PT, R58, 1.175494350822287508e-38, PT ;  /* 0x008000003a00780b */ /* 0x000fe40003f4e000 */
[----:B------:R-:W-:-:S09]  /*29c0*/  FSEL R6, R6, 1, P1 ;  /* 0x3f80000006067808 */ /* 0x000fd20000800000 */
[----:B------:R-:W-:Y:S01]  /*29d0*/  @P1 FMUL R58, R58, 0.25 ;  /* 0x3e8000003a3a1820 */ /* 0x000fe20000400000 */
[C---:B------:R-:W-:Y:S02]  /*29e0*/  FSETP.GT.AND P1, PT, R59.reuse, 8.50705917302346158658e+37, PT ;  /* 0x7e8000003b00780b */ /* 0x040fe40003f24000 */
[----:B------:R-:W-:Y:S02]  /*29f0*/  FSETP.GEU.AND P0, PT, R59, 1.175494350822287508e-38, PT ;  /* 0x008000003b00780b */ /* 0x000fe40003f0e000 */
[----:B------:R-:W-:-:S09]  /*2a00*/  FSEL R63, R49, 1, P1 ;  /* 0x3f800000313f7808 */ /* 0x000fd20000800000 */
[----:B------:R-:W-:Y:S01]  /*2a10*/  @P1 FMUL R59, R59, 0.25 ;  /* 0x3e8000003b3b1820 */ /* 0x000fe20000400000 */
[C---:B------:R-:W-:Y:S02]  /*2a20*/  FSETP.GT.AND P1, PT, R38.reuse, 8.50705917302346158658e+37, PT ;  /* 0x7e8000002600780b */ /* 0x040fe40003f24000 */
[----:B------:R-:W-:Y:S02]  /*2a30*/  P2R R31, PR, RZ, 0x1 ;  /* 0x00000001ff1f7803 */ /* 0x000fe40000000000 */
[----:B------:R-:W-:Y:S02]  /*2a40*/  FSETP.GEU.AND P0, PT, R38, 1.175494350822287508e-38, PT ;  /* 0x008000002600780b */ /* 0x000fe40003f0e000 */
[----:B------:R-:W-:-:S07]  /*2a50*/  FSEL R60, R49, 1, P1 ;  /* 0x3f800000313c7808 */ /* 0x000fce0000800000 */
[----:B------:R-:W-:Y:S01]  /*2a60*/  @P1 FMUL R38, R38, 0.25 ;  /* 0x3e80000026261820 */ /* 0x000fe20000400000 */
[C---:B------:R-:W-:Y:S01]  /*2a70*/  FSETP.GEU.AND P1, PT, R39.reuse, 1.175494350822287508e-38, PT ;  /* 0x008000002700780b */ /* 0x040fe20003f2e000 */
[----:B------:R-:W-:Y:S01]  /*2a80*/  @P6 FMUL R39, R39, 0.25 ;  /* 0x3e80000027276820 */ /* 0x000fe20000400000 */
[C---:B------:R-:W-:Y:S01]  /*2a90*/  FSETP.GEU.AND P6, PT, R2.reuse, 1.175494350822287508e-38, PT ;  /* 0x008000000200780b */ /* 0x040fe20003fce000 */
[----:B------:R-:W-:Y:S01]  /*2aa0*/  @P5 FMUL R2, R2, 0.25 ;  /* 0x3e80000002025820 */ /* 0x000fe20000400000 */
[----:B------:R-:W-:Y:S01]  /*2ab0*/  @!P0 FMUL R38, R38, 16777216 ;  /* 0x4b80000026268820 */ /* 0x000fe20000400000 */
[----:B------:R-:W-:-:S03]  /*2ac0*/  FSEL R49, R49, 1, P5 ;  /* 0x3f80000031317808 */ /* 0x000fc60002800000 */
[----:B------:R-:W0:Y:S07]  /*2ad0*/  MUFU.RCP R27, R38 ;  /* 0x00000026001b7308 */ /* 0x000e2e0000001000 */
[----:B------:R-:W-:Y:S01]  /*2ae0*/  @!P6 FMUL R2, R2, 16777216 ;  /* 0x4b8000000202e820 */ /* 0x000fe20000400000 */
[----:B------:R-:W-:-:S05]  /*2af0*/  ISETP.NE.AND P5, PT, R64, RZ, PT ;  /* 0x000000ff4000720c */ /* 0x000fca0003fa5270 */
[----:B------:R-:W1:Y:S01]  /*2b00*/  MUFU.RCP R2, R2 ;  /* 0x0000000200027308 */ /* 0x000e620000001000 */
[----:B------:R-:W-:Y:S01]  /*2b10*/  @!P0 FMUL R60, R60, 16777216 ;  /* 0x4b8000003c3c8820 */ /* 0x000fe20000400000 */
[----:B------:R-:W-:Y:S01]  /*2b20*/  ISETP.NE.AND P0, PT, R66, RZ, PT ;  /* 0x000000ff4200720c */ /* 0x000fe20003f05270 */
[----:B------:R-:W-:Y:S01]  /*2b30*/  @!P6 FMUL R49, R49, 16777216 ;  /* 0x4b8000003131e820 */ /* 0x000fe20000400000 */
[----:B------:R-:W-:Y:S01]  /*2b40*/  @!P1 FMUL R39, R39, 16777216 ;  /* 0x4b80000027279820 */ /* 0x000fe20000400000 */
[----:B0-----:R-:W-:-:S03]  /*2b50*/  FMUL R27, R27, R60 ;  /* 0x0000003c1b1b7220 */ /* 0x001fc60000400000 */
[----:B------:R-:W-:Y:S01]  /*2b60*/  @!P5 FMUL R10, R10, 16777216 ;  /* 0x4b8000000a0ad820 */ /* 0x000fe20000400000 */
[----:B------:R-:W-:Y:S01]  /*2b70*/  @!P5 FMUL R9, R9, 16777216 ;  /* 0x4b8000000909d820 */ /* 0x000fe20000400000 */
[----:B------:R-:W-:Y:S02]  /*2b80*/  ISETP.NE.AND P5, PT, R31, RZ, PT ;  /* 0x000000ff1f00720c */ /* 0x000fe40003fa5270 */
[----:B------:R0:W-:Y:S01]  /*2b90*/  MUFU.RCP R31, R39 ;  /* 0x00000027001f7308 */ /* 0x0001e20000001000 */
[----:B-1----:R-:W-:Y:S01]  /*2ba0*/  FMUL R60, R2, R49 ;  /* 0x00000031023c7220 */ /* 0x002fe20000400000 */
[----:B------:R-:W-:-:S03]  /*2bb0*/  IMAD.MOV.U32 R49, RZ, RZ, RZ ;  /* 0x000000ffff317224 */ /* 0x000fc600078e00ff */
[----:B------:R-:W-:Y:S01]  /*2bc0*/  FMUL R51, R60, R51 ;  /* 0x000000333c337220 */ /* 0x000fe20000400000 */
[----:B0-----:R-:W-:Y:S02]  /*2bd0*/  IMAD.MOV.U32 R39, RZ, RZ, RZ ;  /* 0x000000ffff277224 */ /* 0x001fe400078e00ff */
[----:B------:R0:W2:Y:S01]  /*2be0*/  @P0 LDG.E.EL R49, desc[UR4][R36.64+-0x800] ;  /* 0xfff8000424310981 */ /* 0x0000a2000c2e1900 */
[----:B------:R-:W-:Y:S01]  /*2bf0*/  FFMA R11, R57, R51, R54 ;  /* 0x00000033390b7223 */ /* 0x000fe20000000036 */
[----:B------:R-:W-:Y:S01]  /*2c00*/  FADD R51, R7, -R52 ;  /* 0x8000003407337221 */ /* 0x000fe20000000000 */
[----:B------:R-:W-:Y:S01]  /*2c10*/  MOV R7, RZ ;  /* 0x000000ff00077202 */ /* 0x000fe20000000f00 */
[----:B------:R1:W3:Y:S01]  /*2c20*/  @P0 LDG.E.EL R39, desc[UR4][R24.64+-0x800] ;  /* 0xfff8000418270981 */ /* 0x0002e2000c2e1900 */
[----:B------:R-:W-:-:S04]  /*2c30*/  IMAD.MOV.U32 R38, RZ, RZ, RZ ;  /* 0x000000ffff267224 */ /* 0x000fc800078e00ff */
[----:B------:R-:W4:Y:S04]  /*2c40*/  @P0 LDG.E.EL R7, desc[UR4][R40.64+-0x800] ;  /* 0xfff8000428070981 */ /* 0x000f28000c2e1900 */
[----:B------:R-:W5:Y:S01]  /*2c50*/  @P0 LDG.E.EL R38, desc[UR4][R42.64+-0x800] ;  /* 0xfff800042a260981 */ /* 0x000f62000c2e1900 */
[----:B------:R-:W-:Y:S01]  /*2c60*/  @!P5 FMUL R59, R59, 16777216 ;  /* 0x4b8000003b3bd820 */ /* 0x000fe20000400000 */
[----:B------:R-:W-:Y:S02]  /*2c70*/  FADD R56, R3, -R56 ;  /* 0x8000003803387221 */ /* 0x000fe40000000000 */
[----:B------:R-:W1:Y:S01]  /*2c80*/  LDC.64 R2, c[0x0][0x260] ;  /* 0x00009800ff027b82 */ /* 0x000e620000000a00 */
[----:B------:R-:W0:Y:S08]  /*2c90*/  MUFU.RCP R4, R59 ;  /* 0x0000003b00047308 */ /* 0x000e300000001000 */
[----:B------:R-:W1:Y:S01]  /*2ca0*/  MUFU.RCP R10, R10 ;  /* 0x0000000a000a7308 */ /* 0x000e620000001000 */
[----:B------:R-:W-:Y:S01]  /*2cb0*/  @!P5 FMUL R63, R63, 16777216 ;  /* 0x4b8000003f3fd820 */ /* 0x000fe20000400000 */
[----:B------:R-:W-:Y:S01]  /*2cc0*/  @!P4 FMUL R45, R45, 16777216 ;  /* 0x4b8000002d2dc820 */ /* 0x000fe20000400000 */
[----:B------:R-:W-:Y:S01]  /*2cd0*/  ISETP.GE.AND P5, PT, R19, 0x200, PT ;  /* 0x000002001300780c */ /* 0x000fe20003fa6270 */
[----:B------:R-:W-:Y:S01]  /*2ce0*/  @!P4 FMUL R30, R30, 16777216 ;  /* 0x4b8000001e1ec820 */ /* 0x000fe20000400000 */
[----:B------:R-:W-:Y:S01]  /*2cf0*/  @!P3 FMUL R44, R44, 16777216 ;  /* 0x4b8000002c2cb820 */ /* 0x000fe20000400000 */
[----:B------:R-:W-:Y:S01]  /*2d00*/  @!P2 FMUL R58, R58, 16777216 ;  /* 0x4b8000003a3aa820 */ /* 0x000fe20000400000 */
[----:B------:R-:W-:Y:S01]  /*2d10*/  ISETP.GE.AND P4, PT, R5, 0x1ea00, PT ;  /* 0x0001ea000500780c */ /* 0x000fe20003f86270 */
[----:B0-----:R-:W-:Y:S01]  /*2d20*/  FMUL R4, R4, R63 ;  /* 0x0000003f04047220 */ /* 0x001fe20000400000 */
[----:B------:R-:W-:Y:S01]  /*2d30*/  FADD R18, R18, -R55 ;  /* 0x8000003712127221 */ /* 0x000fe20000000000 */
[----:B------:R-:W0:Y:S02]  /*2d40*/  MUFU.RCP R45, R45 ;  /* 0x0000002d002d7308 */ /* 0x000e240000001000 */
[----:B------:R-:W-:Y:S01]  /*2d50*/  FMUL R51, R4, R51 ;  /* 0x0000003304337220 */ /* 0x000fe20000400000 */
[----:B-1----:R-:W-:-:S05]  /*2d60*/  FMUL R9, R10, R9 ;  /* 0x000000090a097220 */ /* 0x002fca0000400000 */
[----:B------:R-:W1:Y:S01]  /*2d70*/  MUFU.RCP R37, R44 ;  /* 0x0000002c00257308 */ /* 0x000e620000001000 */
[----:B------:R-:W-:Y:S01]  /*2d80*/  FMUL R25, R18, R9 ;  /* 0x0000000912197220 */ /* 0x000fe20000400000 */
[----:B------:R-:W-:-:S06]  /*2d90*/  IMAD.WIDE R2, R5, 0x4, R2 ;  /* 0x0000000405027825 */ /* 0x000fcc00078e0202 */
[----:B------:R-:W0:Y:S01]  /*2da0*/  MUFU.RCP R55, R58 ;  /* 0x0000003a00377308 */ /* 0x000e220000001000 */
[----:B------:R-:W-:Y:S01]  /*2db0*/  FFMA R8, R8, R51, R47 ;  /* 0x0000003308087223 */ /* 0x000fe2000000002f */
[----:B------:R-:W-:Y:S01]  /*2dc0*/  @P5 FFMA R8, R25, R61, R0 ;  /* 0x0000003d19085223 */ /* 0x000fe20000000000 */
[----:B------:R-:W-:Y:S01]  /*2dd0*/  ISETP.GE.AND P5, PT, R13, 0x1ea00, PT ;  /* 0x0001ea000d00780c */ /* 0x000fe20003fa6270 */
[----:B------:R-:W-:Y:S01]  /*2de0*/  @!P3 FMUL R28, R28, 16777216 ;  /* 0x4b8000001c1cb820 */ /* 0x000fe20000400000 */
[----:B------:R-:W-:Y:S01]  /*2df0*/  @!P2 FMUL R6, R6, 16777216 ;  /* 0x4b8000000606a820 */ /* 0x000fe20000400000 */
[----:B------:R2:W-:Y:S01]  /*2e00*/  @!P4 STG.E.128 desc[UR4][R2.64], R20 ;  /* 0x000000140200c986 */ /* 0x0005e2000c101d04 */
[----:B------:R-:W-:Y:S01]  /*2e10*/  @!P1 FMUL R62, R62, 16777216 ;  /* 0x4b8000003e3e9820 */ /* 0x000fe20000400000 */
[----:B------:R-:W-:Y:S02]  /*2e20*/  ISETP.GE.AND P2, PT, R16, 0x200, PT ;  /* 0x000002001000780c */ /* 0x000fe40003f46270 */
[----:B------:R-:W-:-:S02]  /*2e30*/  ISETP.GE.AND P3, PT, R15, 0x200, PT ;  /* 0x000002000f00780c */ /* 0x000fc40003f66270 */
[----:B------:R-:W-:Y:S01]  /*2e40*/  ISETP.GE.AND P4, PT, R14, 0x200, PT ;  /* 0x000002000e00780c */ /* 0x000fe20003f86270 */
[----:B------:R-:W-:Y:S01]  /*2e50*/  FMUL R31, R31, R62 ;  /* 0x0000003e1f1f7220 */ /* 0x000fe20000400000 */
[----:B------:R-:W-:Y:S01]  /*2e60*/  FADD R34, R71, -R34 ;  /* 0x8000002247227221 */ /* 0x000fe20000000000 */
[----:B------:R-:W-:Y:S01]  /*2e70*/  FADD R12, R12, -R53 ;  /* 0x800000350c0c7221 */ /* 0x000fe20000000000 */
[----:B------:R-:W-:Y:S01]  /*2e80*/  FADD R29, R29, -R48 ;  /* 0x800000301d1d7221 */ /* 0x000fe20000000000 */
[----:B0-----:R-:W-:Y:S01]  /*2e90*/  FMUL R45, R45, R30 ;  /* 0x0000001e2d2d7220 */ /* 0x001fe20000400000 */
[----:B-1----:R-:W-:Y:S01]  /*2ea0*/  FMUL R28, R37, R28 ;  /* 0x0000001c251c7220 */ /* 0x002fe20000400000 */
[----:B------:R-:W-:Y:S01]  /*2eb0*/  FMUL R55, R55, R6 ;  /* 0x0000000637377220 */ /* 0x000fe20000400000 */
[----:B------:R-:W-:Y:S01]  /*2ec0*/  FMUL R27, R27, R34 ;  /* 0x000000221b1b7220 */ /* 0x000fe20000400000 */
[----:B------:R-:W-:Y:S01]  /*2ed0*/  FMUL R31, R31, R56 ;  /* 0x000000381f1f7220 */ /* 0x000fe20000400000 */
[----:B------:R-:W-:Y:S01]  /*2ee0*/  FMUL R12, R12, R45 ;  /* 0x0000002d0c0c7220 */ /* 0x000fe20000400000 */
[----:B------:R-:W-:Y:S01]  /*2ef0*/  FMUL R29, R29, R28 ;  /* 0x0000001c1d1d7220 */ /* 0x000fe20000400000 */
[----:B------:R-:W-:Y:S01]  /*2f00*/  FFMA R9, R50, R27, R33 ;  /* 0x0000001b32097223 */ /* 0x000fe20000000021 */
[----:B------:R-:W-:Y:S01]  /*2f10*/  FFMA R10, R46, R31, R35 ;  /* 0x0000001f2e0a7223 */ /* 0x000fe20000000023 */
[----:B------:R-:W-:Y:S01]  /*2f20*/  @P2 FFMA R9, R12, R32, R17 ;  /* 0x000000200c092223 */ /* 0x000fe20000000011 */
[----:B------:R-:W-:Y:S01]  /*2f30*/  @P3 FFMA R10, R29, R65, R26 ;  /* 0x000000411d0a3223 */ /* 0x000fe2000000001a */
[----:B--2---:R-:W-:-:S02]  /*2f40*/  SEL R49, R49, RZ, P0 ;  /* 0x000000ff31317207 */ /* 0x004fc40000000000 */
[----:B---3--:R-:W-:-:S05]  /*2f50*/  SEL R4, R39, RZ, P0 ;  /* 0x000000ff27047207 */ /* 0x008fca0000000000 */
[----:B------:R-:W-:Y:S01]  /*2f60*/  FADD R4, R4, -R49 ;  /* 0x8000003104047221 */ /* 0x000fe20000000000 */
[----:B----4-:R-:W-:Y:S02]  /*2f70*/  SEL R7, R7, RZ, P0 ;  /* 0x000000ff07077207 */ /* 0x010fe40000000000 */
[----:B-----5:R-:W-:Y:S01]  /*2f80*/  SEL R38, R38, RZ, P0 ;  /* 0x000000ff26267207 */ /* 0x020fe20000000000 */
[----:B------:R-:W-:-:S04]  /*2f90*/  FMUL R55, R4, R55 ;  /* 0x0000003704377220 */ /* 0x000fc80000400000 */
[----:B------:R-:W-:Y:S01]  /*2fa0*/  @P4 FFMA R11, R55, R7, R38 ;  /* 0x00000007370b4223 */ /* 0x000fe20000000026 */
[----:B------:R-:W-:Y:S06]  /*2fb0*/  @P5 EXIT ;  /* 0x000000000000594d */ /* 0x000fec0003800000 */
[----:B------:R-:W-:Y:S01]  /*2fc0*/  STG.E.128 desc[UR4][R2.64+0x800], R8 ;  /* 0x0008000802007986 */ /* 0x000fe2000c101d04 */
[----:B------:R-:W-:Y:S05]  /*2fd0*/  EXIT ;  /* 0x000000000000794d */ /* 0x000fea0003800000 */
.L_x_0:
[----:B------:R-:W-:-:S00]  /*2fe0*/  BRA `(.L_x_0) ;  /* 0xfffffffc00fc7947 */ /* 0x000fc0000383ffff */
[----:B------:R-:W-:-:S00]  /*2ff0*/  NOP ;  /* 0x0000000000007918 */ /* 0x000fc00000000000 */
        /* <DEDUP_REMOVED lines=8> */
.L_x_1:


//--------------------- .nv.global.init           --------------------------
	.section	.nv.global.init,"aw",@progbits
.nv.global.init:
	.type		_$_str,@object
	.size		_$_str,(_$_str_$_2 - _$_str)
_$_str:
        /*0000*/ 	.byte	0x5f, 0x5f, 0x43, 0x55, 0x44, 0x41, 0x5f, 0x46, 0x54, 0x5a, 0x00
	.type		_$_str_$_2,@object
	.size		_$_str_$_2,(.L_1 - _$_str_$_2)
_$_str_$_2:
        /*000b*/ 	.byte	0x5f, 0x5f, 0x43, 0x55, 0x44, 0x41, 0x5f, 0x50, 0x52, 0x45, 0x43, 0x5f, 0x53, 0x51, 0x52, 0x54
        /*001b*/ 	.byte	0x00
.L_1:


//--------------------- .nv.constant0.triton_poi_fused_cat_26 --------------------------
	.section	.nv.constant0.triton_poi_fused_cat_26,"a",@progbits
	.sectionflags	@""
	.align	4
.nv.constant0.triton_poi_fused_cat_26:
	.zero		620
